	.target	sm_100a

	.elftype	@"ET_EXEC"


//--------------------- .note.nv.tkinfo           --------------------------
	.section	.note.nv.tkinfo,"",@"SHT_NOTE"
	.sectionflags	@"SHF_NOTE_NV_TKINFO"
	.tkinfo
        /*0018*/ 	.word	0x00000002
        /*0030*/ 	.string	""
        /*0030*/ 	.string	"ptxas"
        /*0030*/ 	.string	"Cuda compilation tools, release 13.0, V13.0.88"
        /*0030*/ 	.string	"Build cuda_13.0.r13.0/compiler.36424714_0"
        /*0030*/ 	.string	"-arch sm_100a -m 64 "



//--------------------- .note.nv.cuinfo           --------------------------
	.section	.note.nv.cuinfo,"",@"SHT_NOTE"
	.sectionflags	@"SHF_NOTE_NV_CUINFO"
        /*0018*/ 	.short	0x0002
        /*001a*/ 	.short	0x0064
        /*001c*/ 	.short	0x0082
	.zero		2


//--------------------- .nv.info                  --------------------------
	.section	.nv.info,"",@"SHT_CUDA_INFO"
	.align	4


	//----- nvinfo : EIATTR_REGCOUNT
	.align		4
        /*0000*/ 	.byte	0x04, 0x2f
        /*0002*/ 	.short	(.L_19 - .L_18)
	.align		4
.L_18:
        /*0004*/ 	.word	index@(_ZN7cutlass13device_kernelINS_4gemm6kernel13GemmUniversalIN4cute5tupleIJiiiiEEENS1_10collective13CollectiveMmaINS1_35MainloopSm100TmaUmmaWarpSpecializedILi4ELi2ELi4ENS5_IJNS4_1CILi2EEESB_NSA_ILi1EEEEEEEENS5_IJNSA_ILi128EEENSA_ILi256EEENSA_ILi32EEEEEENS_6half_tENS5_IJlSC_lEEESJ_SK_NS4_8TiledMMAINS4_8MMA_AtomIJNS4_26SM100_MMA_F16BF16_2x1SM_SSISJ_SJ_fLi128ELi256ELNS4_4UMMA5MajorE0ELSP_0ELNSO_7ScaleInE0ELSQ_0EEEEEENS4_6LayoutINS5_IJSC_SC_SC_EEENS5_IJNSA_ILi0EEESV_SV_EEEEENS5_IJNS4_10UnderscoreESY_SY_EEEEENS4_28SM100_TMA_2SM_LOAD_MULTICASTENS4_14ComposedLayoutINS4_7SwizzleILi2ELi4ELi3EEENS4_18smem_ptr_flag_bitsILi16EEENST_INS5_IJNSA_ILi8EEESH_EEENS5_IJSH_SC_EEEEEEEvNS4_8identityENS4_18SM100_TMA_2SM_LOADES1B_vS1C_EENS_8epilogue10collective18CollectiveEpilogueINS1F_23Sm100TmaWarpSpecializedILi4ELi2ELi32ELb1ELb0EEEJNS5_IJNSA_ILi64EEESG_SH_EEENS5_IJNST_IS1K_SC_EENST_INS5_IJSH_SB_EEENS5_IJSC_SF_EEEEEEEESJ_SK_SJ_SK_NS1F_6fusion15FusionCallbacksIS1J_NS1R_17LinearCombinationISJ_fSJ_fLNS_15FloatRoundStyleE2EEES1L_S1Q_JEEENS4_5SM1004TMEM4LOAD26SM100_TMEM_LOAD_32dp32b32xENS4_13SM90_TMA_LOADES1B_NS4_39AutoVectorizingCopyWithAssumedAlignmentILi128EEENS4_14SM90_TMA_STOREES1B_S23_S23_EEEvvEEEEvNT_6ParamsE)
        /*0008*/ 	.word	0x00000076


	//----- nvinfo : EIATTR_FRAME_SIZE
	.align		4
.L_19:
        /*000c*/ 	.byte	0x04, 0x11
        /*000e*/ 	.short	(.L_21 - .L_20)
	.align		4
.L_20:
        /*0010*/ 	.word	index@($__internal_2_$__cuda_sm10x_tcgen05_guardrail_trap_unallocated_columns_being_dealloced)
        /*0014*/ 	.word	0x00000000


	//----- nvinfo : EIATTR_FRAME_SIZE
	.align		4
.L_21:
        /*0018*/ 	.byte	0x04, 0x11
        /*001a*/ 	.short	(.L_23 - .L_22)
	.align		4
.L_22:
        /*001c*/ 	.word	index@($__internal_1_$__cuda_sm10x_tcgen05_guardrail_trap_phase_invalid_during_alloc)
        /*0020*/ 	.word	0x00000000


	//----- nvinfo : EIATTR_FRAME_SIZE
	.align		4
.L_23:
        /*0024*/ 	.byte	0x04, 0x11
        /*0026*/ 	.short	(.L_25 - .L_24)
	.align		4
.L_24:
        /*0028*/ 	.word	index@($__internal_0_$__cuda_sm10x_tcgen05_guardrail_trap_col_being_dealloced_not_returned_by_alloc)
        /*002c*/ 	.word	0x00000000


	//----- nvinfo : EIATTR_FRAME_SIZE
	.align		4
.L_25:
        /*0030*/ 	.byte	0x04, 0x11
        /*0032*/ 	.short	(.L_27 - .L_26)
	.align		4
.L_26:
        /*0034*/ 	.word	index@(_ZN7cutlass13device_kernelINS_4gemm6kernel13GemmUniversalIN4cute5tupleIJiiiiEEENS1_10collective13CollectiveMmaINS1_35MainloopSm100TmaUmmaWarpSpecializedILi4ELi2ELi4ENS5_IJNS4_1CILi2EEESB_NSA_ILi1EEEEEEEENS5_IJNSA_ILi128EEENSA_ILi256EEENSA_ILi32EEEEEENS_6half_tENS5_IJlSC_lEEESJ_SK_NS4_8TiledMMAINS4_8MMA_AtomIJNS4_26SM100_MMA_F16BF16_2x1SM_SSISJ_SJ_fLi128ELi256ELNS4_4UMMA5MajorE0ELSP_0ELNSO_7ScaleInE0ELSQ_0EEEEEENS4_6LayoutINS5_IJSC_SC_SC_EEENS5_IJNSA_ILi0EEESV_SV_EEEEENS5_IJNS4_10UnderscoreESY_SY_EEEEENS4_28SM100_TMA_2SM_LOAD_MULTICASTENS4_14ComposedLayoutINS4_7SwizzleILi2ELi4ELi3EEENS4_18smem_ptr_flag_bitsILi16EEENST_INS5_IJNSA_ILi8EEESH_EEENS5_IJSH_SC_EEEEEEEvNS4_8identityENS4_18SM100_TMA_2SM_LOADES1B_vS1C_EENS_8epilogue10collective18CollectiveEpilogueINS1F_23Sm100TmaWarpSpecializedILi4ELi2ELi32ELb1ELb0EEEJNS5_IJNSA_ILi64EEESG_SH_EEENS5_IJNST_IS1K_SC_EENST_INS5_IJSH_SB_EEENS5_IJSC_SF_EEEEEEEESJ_SK_SJ_SK_NS1F_6fusion15FusionCallbacksIS1J_NS1R_17LinearCombinationISJ_fSJ_fLNS_15FloatRoundStyleE2EEES1L_S1Q_JEEENS4_5SM1004TMEM4LOAD26SM100_TMEM_LOAD_32dp32b32xENS4_13SM90_TMA_LOADES1B_NS4_39AutoVectorizingCopyWithAssumedAlignmentILi128EEENS4_14SM90_TMA_STOREES1B_S23_S23_EEEvvEEEEvNT_6ParamsE)
        /*0038*/ 	.word	0x00000000


	//----- nvinfo : EIATTR_MIN_STACK_SIZE
	.align		4
.L_27:
        /*003c*/ 	.byte	0x04, 0x12
        /*003e*/ 	.short	(.L_29 - .L_28)
	.align		4
.L_28:
        /*0040*/ 	.word	index@(_ZN7cutlass13device_kernelINS_4gemm6kernel13GemmUniversalIN4cute5tupleIJiiiiEEENS1_10collective13CollectiveMmaINS1_35MainloopSm100TmaUmmaWarpSpecializedILi4ELi2ELi4ENS5_IJNS4_1CILi2EEESB_NSA_ILi1EEEEEEEENS5_IJNSA_ILi128EEENSA_ILi256EEENSA_ILi32EEEEEENS_6half_tENS5_IJlSC_lEEESJ_SK_NS4_8TiledMMAINS4_8MMA_AtomIJNS4_26SM100_MMA_F16BF16_2x1SM_SSISJ_SJ_fLi128ELi256ELNS4_4UMMA5MajorE0ELSP_0ELNSO_7ScaleInE0ELSQ_0EEEEEENS4_6LayoutINS5_IJSC_SC_SC_EEENS5_IJNSA_ILi0EEESV_SV_EEEEENS5_IJNS4_10UnderscoreESY_SY_EEEEENS4_28SM100_TMA_2SM_LOAD_MULTICASTENS4_14ComposedLayoutINS4_7SwizzleILi2ELi4ELi3EEENS4_18smem_ptr_flag_bitsILi16EEENST_INS5_IJNSA_ILi8EEESH_EEENS5_IJSH_SC_EEEEEEEvNS4_8identityENS4_18SM100_TMA_2SM_LOADES1B_vS1C_EENS_8epilogue10collective18CollectiveEpilogueINS1F_23Sm100TmaWarpSpecializedILi4ELi2ELi32ELb1ELb0EEEJNS5_IJNSA_ILi64EEESG_SH_EEENS5_IJNST_IS1K_SC_EENST_INS5_IJSH_SB_EEENS5_IJSC_SF_EEEEEEEESJ_SK_SJ_SK_NS1F_6fusion15FusionCallbacksIS1J_NS1R_17LinearCombinationISJ_fSJ_fLNS_15FloatRoundStyleE2EEES1L_S1Q_JEEENS4_5SM1004TMEM4LOAD26SM100_TMEM_LOAD_32dp32b32xENS4_13SM90_TMA_LOADES1B_NS4_39AutoVectorizingCopyWithAssumedAlignmentILi128EEENS4_14SM90_TMA_STOREES1B_S23_S23_EEEvvEEEEvNT_6ParamsE)
        /*0044*/ 	.word	0x00000000
.L_29:


//--------------------- .nv.compat                --------------------------
	.section	.nv.compat,"",@"SHT_CUDA_COMPAT_INFO"
	.align	4
        /*0000*/ 	.byte	0x02, 0x09, 0x01, 0x00, 0x02, 0x02, 0x02, 0x00, 0x02, 0x05, 0x05, 0x00, 0x03, 0x07, 0x01, 0x01
        /*0010*/ 	.byte	0x02, 0x03, 0x01, 0x00, 0x02, 0x06, 0x01, 0x00, 0x04, 0x0b, 0x08, 0x00, 0x09, 0x00, 0x00, 0x00
        /*0020*/ 	.byte	0x00, 0x00, 0x00, 0x00


//--------------------- .nv.info._ZN7cutlass13device_kernelINS_4gemm6kernel13GemmUniversalIN4cute5tupleIJiiiiEEENS1_10collective13CollectiveMmaINS1_35MainloopSm100TmaUmmaWarpSpecializedILi4ELi2ELi4ENS5_IJNS4_1CILi2EEESB_NSA_ILi1EEEEEEEENS5_IJNSA_ILi128EEENSA_ILi256EEENSA_ILi32EEEEEENS_6half_tENS5_IJlSC_lEEESJ_SK_NS4_8TiledMMAINS4_8MMA_AtomIJNS4_26SM100_MMA_F16BF16_2x1SM_SSISJ_SJ_fLi128ELi256ELNS4_4UMMA5MajorE0ELSP_0ELNSO_7ScaleInE0ELSQ_0EEEEEENS4_6LayoutINS5_IJSC_SC_SC_EEENS5_IJNSA_ILi0EEESV_SV_EEEEENS5_IJNS4_10UnderscoreESY_SY_EEEEENS4_28SM100_TMA_2SM_LOAD_MULTICASTENS4_14ComposedLayoutINS4_7SwizzleILi2ELi4ELi3EEENS4_18smem_ptr_flag_bitsILi16EEENST_INS5_IJNSA_ILi8EEESH_EEENS5_IJSH_SC_EEEEEEEvNS4_8identityENS4_18SM100_TMA_2SM_LOADES1B_vS1C_EENS_8epilogue10collective18CollectiveEpilogueINS1F_23Sm100TmaWarpSpecializedILi4ELi2ELi32ELb1ELb0EEEJNS5_IJNSA_ILi64EEESG_SH_EEENS5_IJNST_IS1K_SC_EENST_INS5_IJSH_SB_EEENS5_IJSC_SF_EEEEEEEESJ_SK_SJ_SK_NS1F_6fusion15FusionCallbacksIS1J_NS1R_17LinearCombinationISJ_fSJ_fLNS_15FloatRoundStyleE2EEES1L_S1Q_JEEENS4_5SM1004TMEM4LOAD26SM100_TMEM_LOAD_32dp32b32xENS4_13SM90_TMA_LOADES1B_NS4_39AutoVectorizingCopyWithAssumedAlignmentILi128EEENS4_14SM90_TMA_STOREES1B_S23_S23_EEEvvEEEEvNT_6ParamsE --------------------------
	.section	.nv.info._ZN7cutlass13device_kernelINS_4gemm6kernel13GemmUniversalIN4cute5tupleIJiiiiEEENS1_10collective13CollectiveMmaINS1_35MainloopSm100TmaUmmaWarpSpecializedILi4ELi2ELi4ENS5_IJNS4_1CILi2EEESB_NSA_ILi1EEEEEEEENS5_IJNSA_ILi128EEENSA_ILi256EEENSA_ILi32EEEEEENS_6half_tENS5_IJlSC_lEEESJ_SK_NS4_8TiledMMAINS4_8MMA_AtomIJNS4_26SM100_MMA_F16BF16_2x1SM_SSISJ_SJ_fLi128ELi256ELNS4_4UMMA5MajorE0ELSP_0ELNSO_7ScaleInE0ELSQ_0EEEEEENS4_6LayoutINS5_IJSC_SC_SC_EEENS5_IJNSA_ILi0EEESV_SV_EEEEENS5_IJNS4_10UnderscoreESY_SY_EEEEENS4_28SM100_TMA_2SM_LOAD_MULTICASTENS4_14ComposedLayoutINS4_7SwizzleILi2ELi4ELi3EEENS4_18smem_ptr_flag_bitsILi16EEENST_INS5_IJNSA_ILi8EEESH_EEENS5_IJSH_SC_EEEEEEEvNS4_8identityENS4_18SM100_TMA_2SM_LOADES1B_vS1C_EENS_8epilogue10collective18CollectiveEpilogueINS1F_23Sm100TmaWarpSpecializedILi4ELi2ELi32ELb1ELb0EEEJNS5_IJNSA_ILi64EEESG_SH_EEENS5_IJNST_IS1K_SC_EENST_INS5_IJSH_SB_EEENS5_IJSC_SF_EEEEEEEESJ_SK_SJ_SK_NS1F_6fusion15FusionCallbacksIS1J_NS1R_17LinearCombinationISJ_fSJ_fLNS_15FloatRoundStyleE2EEES1L_S1Q_JEEENS4_5SM1004TMEM4LOAD26SM100_TMEM_LOAD_32dp32b32xENS4_13SM90_TMA_LOADES1B_NS4_39AutoVectorizingCopyWithAssumedAlignmentILi128EEENS4_14SM90_TMA_STOREES1B_S23_S23_EEEvvEEEEvNT_6ParamsE,"",@"SHT_CUDA_INFO"
	.sectionflags	@""
	.align	4


	//----- nvinfo : EIATTR_CUDA_API_VERSION
	.align		4
        /*0000*/ 	.byte	0x04, 0x37
        /*0002*/ 	.short	(.L_31 - .L_30)
.L_30:
        /*0004*/ 	.word	0x00000082


	//----- nvinfo : EIATTR_KPARAM_INFO
	.align		4
.L_31:
        /*0008*/ 	.byte	0x04, 0x17
        /*000a*/ 	.short	(.L_33 - .L_32)
.L_32:
        /*000c*/ 	.word	0x00000000
        /*0010*/ 	.short	0x0000
        /*0012*/ 	.short	0x0000
        /*0014*/ 	.byte	0x00, 0xf0, 0x01, 0x20


	//----- nvinfo : EIATTR_AT_ENTRY_FRAGMENTS
	.align		4
.L_33:
        /*0018*/ 	.byte	0x04, 0x4f
        /*001a*/ 	.short	(.L_35 - .L_34)


	//   ....[0]....
.L_34:
        /*001c*/ 	.word	0x00000007


	//----- nvinfo : EIATTR_RESERVED_SMEM_USED
	.align		4
.L_35:
        /*0020*/ 	.byte	0x01, 0x41
	.zero		2


	//----- nvinfo : EIATTR_SPARSE_MMA_MASK
	.align		4
        /*0024*/ 	.byte	0x03, 0x50
        /*0026*/ 	.short	0x0000


	//----- nvinfo : EIATTR_TCGEN05_2CTA_USED
	.align		4
        /*0028*/ 	.byte	0x01, 0x52
	.zero		2


	//----- nvinfo : EIATTR_MAXREG_COUNT
	.align		4
        /*002c*/ 	.byte	0x03, 0x1b
        /*002e*/ 	.short	0x00ff


	//----- nvinfo : EIATTR_NUM_BARRIERS
	.align		4
        /*0030*/ 	.byte	0x02, 0x4c
        /*0032*/ 	.byte	0x07
	.zero		1


	//----- nvinfo : EIATTR_EXTERNS
	.align		4
        /*0034*/ 	.byte	0x04, 0x0f
        /*0036*/ 	.short	(.L_37 - .L_36)


	//   ....[0]....
	.align		4
.L_36:
        /*0038*/ 	.word	index@(__assertfail)


	//----- nvinfo : EIATTR_MERCURY_ISA_VERSION
	.align		4
.L_37:
        /*003c*/ 	.byte	0x03, 0x5f
        /*003e*/ 	.short	0x0101


	//----- nvinfo : EIATTR_INT_WARP_WIDE_INSTR_OFFSETS
	.align		4
        /*0040*/ 	.byte	0x04, 0x31
        /*0042*/ 	.short	(.L_39 - .L_38)


	//   ....[0]....
.L_38:
        /*0044*/ 	.word	0x00000de0


	//   ....[1]....
        /*0048*/ 	.word	0x00000e90


	//   ....[2]....
        /*004c*/ 	.word	0x000042d0


	//   ....[3]....
        /*0050*/ 	.word	0x000042f0


	//   ....[4]....
        /*0054*/ 	.word	0x00004320


	//   ....[5]....
        /*0058*/ 	.word	0x00004ea0


	//   ....[6]....
        /*005c*/ 	.word	0x00004f40


	//   ....[7]....
        /*0060*/ 	.word	0x00004ff0


	//   ....[8]....
        /*0064*/ 	.word	0x00005060


	//   ....[9]....
        /*0068*/ 	.word	0x00005120


	//   ....[10]....
        /*006c*/ 	.word	0x000051c0


	//   ....[11]....
        /*0070*/ 	.word	0x00005230


	//   ....[12]....
        /*0074*/ 	.word	0x000052f0


	//   ....[13]....
        /*0078*/ 	.word	0x00005390


	//   ....[14]....
        /*007c*/ 	.word	0x00005430


	//   ....[15]....
        /*0080*/ 	.word	0x00005520


	//   ....[16]....
        /*0084*/ 	.word	0x00005600


	//----- nvinfo : EIATTR_COOP_GROUP_MASK_REGIDS
	.align		4
.L_39:
        /*0088*/ 	.byte	0x04, 0x29
        /*008a*/ 	.short	(.L_41 - .L_40)


	//   ....[0]....
.L_40:
        /*008c*/ 	.word	0xffffffff


	//   ....[1]....
        /*0090*/ 	.word	0xffffffff


	//   ....[2]....
        /*0094*/ 	.word	0xffffffff


	//   ....[3]....
        /*0098*/ 	.word	0xffffffff


	//   ....[4]....
        /*009c*/ 	.word	0xffffffff


	//   ....[5]....
        /*00a0*/ 	.word	0xffffffff


	//   ....[6]....
        /*00a4*/ 	.word	0xffffffff


	//   ....[7]....
        /*00a8*/ 	.word	0xffffffff


	//   ....[8]....
        /*00ac*/ 	.word	0xffffffff


	//   ....[9]....
        /*00b0*/ 	.word	0xffffffff


	//   ....[10]....
        /*00b4*/ 	.word	0xffffffff


	//   ....[11]....
        /*00b8*/ 	.word	0xffffffff


	//   ....[12]....
        /*00bc*/ 	.word	0xffffffff


	//   ....[13]....
        /*00c0*/ 	.word	0xffffffff


	//----- nvinfo : EIATTR_COOP_GROUP_INSTR_OFFSETS
	.align		4
.L_41:
        /*00c4*/ 	.byte	0x04, 0x28
        /*00c6*/ 	.short	(.L_43 - .L_42)


	//   ....[0]....
.L_42:
        /*00c8*/ 	.word	0x000000b0


	//   ....[1]....
        /*00cc*/ 	.word	0x00000520


	//   ....[2]....
        /*00d0*/ 	.word	0x000006f0


	//   ....[3]....
        /*00d4*/ 	.word	0x00000890


	//   ....[4]....
        /*00d8*/ 	.word	0x00000990


	//   ....[5]....
        /*00dc*/ 	.word	0x00000b00


	//   ....[6]....
        /*00e0*/ 	.word	0x00000ca0


	//   ....[7]....
        /*00e4*/ 	.word	0x00000f00


	//   ....[8]....
        /*00e8*/ 	.word	0x000022a0


	//   ....[9]....
        /*00ec*/ 	.word	0x00003190


	//   ....[10]....
        /*00f0*/ 	.word	0x00003660


	//   ....[11]....
        /*00f4*/ 	.word	0x00003690


	//   ....[12]....
        /*00f8*/ 	.word	0x000041d0


	//   ....[13]....
        /*00fc*/ 	.word	0x000043e0


	//----- nvinfo : EIATTR_VRC_CTA_INIT_COUNT
	.align		4
.L_43:
        /*0100*/ 	.byte	0x02, 0x4a
        /*0102*/ 	.byte	0x80
	.zero		1


	//----- nvinfo : EIATTR_SYSCALL_OFFSETS
	.align		4
        /*0104*/ 	.byte	0x04, 0x46
        /*0106*/ 	.short	(.L_45 - .L_44)


	//   ....[0]....
.L_44:
        /*0108*/ 	.word	0x000061c0


	//   ....[1]....
        /*010c*/ 	.word	0x000062b0


	//   ....[2]....
        /*0110*/ 	.word	0x00006a50


	//   ....[3]....
        /*0114*/ 	.word	0x00007720


	//   ....[4]....
        /*0118*/ 	.word	0x000083d0


	//   ....[5]....
        /*011c*/ 	.word	0x00009070


	//----- nvinfo : EIATTR_MBARRIER_INSTR_OFFSETS
	.align		4
.L_45:
        /*0120*/ 	.byte	0x04, 0x39
        /*0122*/ 	.short	(.L_47 - .L_46)


	//   ....[0]....
.L_46:
        /*0124*/ 	.word	0x00000660
        /*0128*/ 	.word	0x000000ff
        /*012c*/ 	.word	0x00000000
        /*0130*/ 	.short	0x0100
        /*0132*/ 	.byte	0x04
	.zero		1


	//   ....[1]....
        /*0134*/ 	.word	0x00000670
        /*0138*/ 	.word	0x000000ff
        /*013c*/ 	.word	0x00000020
        /*0140*/ 	.short	0x0100
        /*0142*/ 	.byte	0x04
	.zero		1


	//   ....[2]....
        /*0144*/ 	.word	0x00000680
        /*0148*/ 	.word	0x000000ff
        /*014c*/ 	.word	0x00000008
        /*0150*/ 	.short	0x0100
        /*0152*/ 	.byte	0x04
	.zero		1


	//   ....[3]....
        /*0154*/ 	.word	0x00000690
        /*0158*/ 	.word	0x000000ff
        /*015c*/ 	.word	0x00000028
        /*0160*/ 	.short	0x0100
        /*0162*/ 	.byte	0x04
	.zero		1


	//   ....[4]....
        /*0164*/ 	.word	0x000006a0
        /*0168*/ 	.word	0x000000ff
        /*016c*/ 	.word	0x00000010
        /*0170*/ 	.short	0x0100
        /*0172*/ 	.byte	0x04
	.zero		1


	//   ....[5]....
        /*0174*/ 	.word	0x000006b0
        /*0178*/ 	.word	0x000000ff
        /*017c*/ 	.word	0x00000030
        /*0180*/ 	.short	0x0100
        /*0182*/ 	.byte	0x04
	.zero		1


	//   ....[6]....
        /*0184*/ 	.word	0x000006c0
        /*0188*/ 	.word	0x000000ff
        /*018c*/ 	.word	0x00000018
        /*0190*/ 	.short	0x0100
        /*0192*/ 	.byte	0x04
	.zero		1


	//   ....[7]....
        /*0194*/ 	.word	0x000006d0
        /*0198*/ 	.word	0x000000ff
        /*019c*/ 	.word	0x00000038
        /*01a0*/ 	.short	0x0100
        /*01a2*/ 	.byte	0x04
	.zero		1


	//   ....[8]....
        /*01a4*/ 	.word	0x00000800
        /*01a8*/ 	.word	0x000000ff
        /*01ac*/ 	.word	0x00000040
        /*01b0*/ 	.short	0x0100
        /*01b2*/ 	.byte	0x04
	.zero		1


	//   ....[9]....
        /*01b4*/ 	.word	0x00000810
        /*01b8*/ 	.word	0x000000ff
        /*01bc*/ 	.word	0x00000060
        /*01c0*/ 	.short	0x0100
        /*01c2*/ 	.byte	0x04
	.zero		1


	//   ....[10]....
        /*01c4*/ 	.word	0x00000820
        /*01c8*/ 	.word	0x000000ff
        /*01cc*/ 	.word	0x00000048
        /*01d0*/ 	.short	0x0100
        /*01d2*/ 	.byte	0x04
	.zero		1


	//   ....[11]....
        /*01d4*/ 	.word	0x00000830
        /*01d8*/ 	.word	0x000000ff
        /*01dc*/ 	.word	0x00000068
        /*01e0*/ 	.short	0x0100
        /*01e2*/ 	.byte	0x04
	.zero		1


	//   ....[12]....
        /*01e4*/ 	.word	0x00000840
        /*01e8*/ 	.word	0x000000ff
        /*01ec*/ 	.word	0x00000050
        /*01f0*/ 	.short	0x0100
        /*01f2*/ 	.byte	0x04
	.zero		1


	//   ....[13]....
        /*01f4*/ 	.word	0x00000850
        /*01f8*/ 	.word	0x000000ff
        /*01fc*/ 	.word	0x00000070
        /*0200*/ 	.short	0x0100
        /*0202*/ 	.byte	0x04
	.zero		1


	//   ....[14]....
        /*0204*/ 	.word	0x00000860
        /*0208*/ 	.word	0x000000ff
        /*020c*/ 	.word	0x00000058
        /*0210*/ 	.short	0x0100
        /*0212*/ 	.byte	0x04
	.zero		1


	//   ....[15]....
        /*0214*/ 	.word	0x00000870
        /*0218*/ 	.word	0x000000ff
        /*021c*/ 	.word	0x00000078
        /*0220*/ 	.short	0x0100
        /*0222*/ 	.byte	0x04
	.zero		1


	//   ....[16]....
        /*0224*/ 	.word	0x00000960
        /*0228*/ 	.word	0x000000ff
        /*022c*/ 	.word	0x00000080
        /*0230*/ 	.short	0x0100
        /*0232*/ 	.byte	0x06
	.zero		1


	//   ....[17]....
        /*0234*/ 	.word	0x00000970
        /*0238*/ 	.word	0x000000ff
        /*023c*/ 	.word	0x00000088
        /*0240*/ 	.short	0x0100
        /*0242*/ 	.byte	0x06
	.zero		1


	//   ....[18]....
        /*0244*/ 	.word	0x00000ab0
        /*0248*/ 	.word	0x000000ff
        /*024c*/ 	.word	0x00000090
        /*0250*/ 	.short	0x0100
        /*0252*/ 	.byte	0x06
	.zero		1


	//   ....[19]....
        /*0254*/ 	.word	0x00000ac0
        /*0258*/ 	.word	0x000000ff
        /*025c*/ 	.word	0x000000a0
        /*0260*/ 	.short	0x0100
        /*0262*/ 	.byte	0x06
	.zero		1


	//   ....[20]....
        /*0264*/ 	.word	0x00000ad0
        /*0268*/ 	.word	0x000000ff
        /*026c*/ 	.word	0x00000098
        /*0270*/ 	.short	0x0100
        /*0272*/ 	.byte	0x06
	.zero		1


	//   ....[21]....
        /*0274*/ 	.word	0x00000ae0
        /*0278*/ 	.word	0x000000ff
        /*027c*/ 	.word	0x000000a8
        /*0280*/ 	.short	0x0100
        /*0282*/ 	.byte	0x06
	.zero		1


	//   ....[22]....
        /*0284*/ 	.word	0x00000c10
        /*0288*/ 	.word	0x000000ff
        /*028c*/ 	.word	0x000000b0
        /*0290*/ 	.short	0x0100
        /*0292*/ 	.byte	0x04
	.zero		1


	//   ....[23]....
        /*0294*/ 	.word	0x00000c20
        /*0298*/ 	.word	0x000000ff
        /*029c*/ 	.word	0x000000d0
        /*02a0*/ 	.short	0x0100
        /*02a2*/ 	.byte	0x04
	.zero		1


	//   ....[24]....
        /*02a4*/ 	.word	0x00000c30
        /*02a8*/ 	.word	0x000000ff
        /*02ac*/ 	.word	0x000000b8
        /*02b0*/ 	.short	0x0100
        /*02b2*/ 	.byte	0x04
	.zero		1


	//   ....[25]....
        /*02b4*/ 	.word	0x00000c40
        /*02b8*/ 	.word	0x000000ff
        /*02bc*/ 	.word	0x000000d8
        /*02c0*/ 	.short	0x0100
        /*02c2*/ 	.byte	0x04
	.zero		1


	//   ....[26]....
        /*02c4*/ 	.word	0x00000c50
        /*02c8*/ 	.word	0x000000ff
        /*02cc*/ 	.word	0x000000c0
        /*02d0*/ 	.short	0x0100
        /*02d2*/ 	.byte	0x04
	.zero		1


	//   ....[27]....
        /*02d4*/ 	.word	0x00000c60
        /*02d8*/ 	.word	0x000000ff
        /*02dc*/ 	.word	0x000000e0
        /*02e0*/ 	.short	0x0100
        /*02e2*/ 	.byte	0x04
	.zero		1


	//   ....[28]....
        /*02e4*/ 	.word	0x00000c70
        /*02e8*/ 	.word	0x000000ff
        /*02ec*/ 	.word	0x000000c8
        /*02f0*/ 	.short	0x0100
        /*02f2*/ 	.byte	0x04
	.zero		1


	//   ....[29]....
        /*02f4*/ 	.word	0x00000c80
        /*02f8*/ 	.word	0x000000ff
        /*02fc*/ 	.word	0x000000e8
        /*0300*/ 	.short	0x0100
        /*0302*/ 	.byte	0x04
	.zero		1


	//   ....[30]....
        /*0304*/ 	.word	0x00000d80
        /*0308*/ 	.word	0x000000ff
        /*030c*/ 	.word	0x000000f0
        /*0310*/ 	.short	0x0100
        /*0312*/ 	.byte	0x04
	.zero		1


	//   ....[31]....
        /*0314*/ 	.word	0x00000d90
        /*0318*/ 	.word	0x000000ff
        /*031c*/ 	.word	0x00000100
        /*0320*/ 	.short	0x0100
        /*0322*/ 	.byte	0x04
	.zero		1


	//   ....[32]....
        /*0324*/ 	.word	0x00000da0
        /*0328*/ 	.word	0x000000ff
        /*032c*/ 	.word	0x000000f8
        /*0330*/ 	.short	0x0100
        /*0332*/ 	.byte	0x04
	.zero		1


	//   ....[33]....
        /*0334*/ 	.word	0x00000db0
        /*0338*/ 	.word	0x000000ff
        /*033c*/ 	.word	0x00000108
        /*0340*/ 	.short	0x0100
        /*0342*/ 	.byte	0x04
	.zero		1


	//   ....[34]....
        /*0344*/ 	.word	0x00000eb0
        /*0348*/ 	.word	0x000000ff
        /*034c*/ 	.word	0x00000110
        /*0350*/ 	.short	0x0100
        /*0352*/ 	.byte	0x06
	.zero		1


	//   ....[35]....
        /*0354*/ 	.word	0x00001ae0
        /*0358*/ 	.word	0x00000000
        /*035c*/ 	.word	0x00000100
        /*0360*/ 	.short	0x010a
        /*0362*/ 	.byte	0xff
	.zero		1


	//   ....[36]....
        /*0364*/ 	.word	0x00001b00
        /*0368*/ 	.word	0x00000000
        /*036c*/ 	.word	0x000000f0
        /*0370*/ 	.short	0x0101
        /*0372*/ 	.byte	0xff
	.zero		1


	//   ....[37]....
        /*0374*/ 	.word	0x00001bb0
        /*0378*/ 	.word	0x000000ff
        /*037c*/ 	.word	0x00000020
        /*0380*/ 	.short	0x010a
        /*0382*/ 	.byte	0x04
	.zero		1


	//   ....[38]....
        /*0384*/ 	.word	0x00001c80
        /*0388*/ 	.word	0x000000ff
        /*038c*/ 	.word	0x00000020
        /*0390*/ 	.short	0x010a
        /*0392*/ 	.byte	0x21
	.zero		1


	//   ....[39]....
        /*0394*/ 	.word	0x00001e30
        /*0398*/ 	.word	0x000000ff
        /*039c*/ 	.word	0x00000020
        /*03a0*/ 	.short	0x010a
        /*03a2*/ 	.byte	0x05
	.zero		1


	//   ....[40]....
        /*03a4*/ 	.word	0x00001f50
        /*03a8*/ 	.word	0x000000ff
        /*03ac*/ 	.word	0x00000088
        /*03b0*/ 	.short	0x0101
        /*03b2*/ 	.byte	0x0d
	.zero		1


	//   ....[41]....
        /*03b4*/ 	.word	0x00001f70
        /*03b8*/ 	.word	0x000000ff
        /*03bc*/ 	.word	0x00000020
        /*03c0*/ 	.short	0x010a
        /*03c2*/ 	.byte	0x04
	.zero		1


	//   ....[42]....
        /*03c4*/ 	.word	0x00001ff0
        /*03c8*/ 	.word	0x000000ff
        /*03cc*/ 	.word	0x00000020
        /*03d0*/ 	.short	0x010a
        /*03d2*/ 	.byte	0x11
	.zero		1


	//   ....[43]....
        /*03d4*/ 	.word	0x00002190
        /*03d8*/ 	.word	0x000000ff
        /*03dc*/ 	.word	0x00000020
        /*03e0*/ 	.short	0x010a
        /*03e2*/ 	.byte	0x05
	.zero		1


	//   ....[44]....
        /*03e4*/ 	.word	0x000022d0
        /*03e8*/ 	.word	0x00000003
        /*03ec*/ 	.word	0x00000090
        /*03f0*/ 	.short	0x010a
        /*03f2*/ 	.byte	0xff
	.zero		1


	//   ....[45]....
        /*03f4*/ 	.word	0x00002420
        /*03f8*/ 	.word	0x00000000
        /*03fc*/ 	.word	0x00000000
        /*0400*/ 	.short	0x0101
        /*0402*/ 	.byte	0xff
	.zero		1


	//   ....[46]....
        /*0404*/ 	.word	0x000029e0
        /*0408*/ 	.word	0x000000ff
        /*040c*/ 	.word	0x00000000
        /*0410*/ 	.short	0x010a
        /*0412*/ 	.byte	0x04
	.zero		1


	//   ....[47]....
        /*0414*/ 	.word	0x00002a70
        /*0418*/ 	.word	0x000000ff
        /*041c*/ 	.word	0x00000000
        /*0420*/ 	.short	0x010a
        /*0422*/ 	.byte	0x05
	.zero		1


	//   ....[48]....
        /*0424*/ 	.word	0x00002b00
        /*0428*/ 	.word	0x000000ff
        /*042c*/ 	.word	0x00000000
        /*0430*/ 	.short	0x010a
        /*0432*/ 	.byte	0x05
	.zero		1


	//   ....[49]....
        /*0434*/ 	.word	0x00002ba0
        /*0438*/ 	.word	0x00000000
        /*043c*/ 	.word	0x00000000
        /*0440*/ 	.short	0x010a
        /*0442*/ 	.byte	0xff
	.zero		1


	//   ....[50]....
        /*0444*/ 	.word	0x00002ce0
        /*0448*/ 	.word	0x00000000
        /*044c*/ 	.word	0x000000f0
        /*0450*/ 	.short	0x010a
        /*0452*/ 	.byte	0xff
	.zero		1


	//   ....[51]....
        /*0454*/ 	.word	0x00002d50
        /*0458*/ 	.word	0x00000004
        /*045c*/ 	.word	0x00000000
        /*0460*/ 	.short	0x0101
        /*0462*/ 	.byte	0xff
	.zero		1


	//   ....[52]....
        /*0464*/ 	.word	0x00002d70
        /*0468*/ 	.word	0x000000ff
        /*046c*/ 	.word	0x000000a0
        /*0470*/ 	.short	0x010a
        /*0472*/ 	.byte	0x04
	.zero		1


	//   ....[53]....
        /*0474*/ 	.word	0x00002e90
        /*0478*/ 	.word	0x00000000
        /*047c*/ 	.word	0x00000090
        /*0480*/ 	.short	0x010a
        /*0482*/ 	.byte	0xff
	.zero		1


	//   ....[54]....
        /*0484*/ 	.word	0x00002f90
        /*0488*/ 	.word	0x00000000
        /*048c*/ 	.word	0x00000000
        /*0490*/ 	.short	0x0101
        /*0492*/ 	.byte	0xff
	.zero		1


	//   ....[55]....
        /*0494*/ 	.word	0x00003020
        /*0498*/ 	.word	0x000000ff
        /*049c*/ 	.word	0x000000a0
        /*04a0*/ 	.short	0x0106
        /*04a2*/ 	.byte	0x04
	.zero		1


	//   ....[56]....
        /*04a4*/ 	.word	0x00003040
        /*04a8*/ 	.word	0x000000ff
        /*04ac*/ 	.word	0x000000a0
        /*04b0*/ 	.short	0x010a
        /*04b2*/ 	.byte	0x04
	.zero		1


	//   ....[57]....
        /*04b4*/ 	.word	0x000030d0
        /*04b8*/ 	.word	0x000000ff
        /*04bc*/ 	.word	0x000000a0
        /*04c0*/ 	.short	0x0106
        /*04c2*/ 	.byte	0x07
	.zero		1


	//   ....[58]....
        /*04c4*/ 	.word	0x00003110
        /*04c8*/ 	.word	0x00000000
        /*04cc*/ 	.word	0x000000a0
        /*04d0*/ 	.short	0x010a
        /*04d2*/ 	.byte	0xff
	.zero		1


	//   ....[59]....
        /*04d4*/ 	.word	0x00003360
        /*04d8*/ 	.word	0x000000ff
        /*04dc*/ 	.word	0x00000008
        /*04e0*/ 	.short	0x010a
        /*04e2*/ 	.byte	0x05
	.zero		1


	//   ....[60]....
        /*04e4*/ 	.word	0x00003380
        /*04e8*/ 	.word	0x000000ff
        /*04ec*/ 	.word	0x00000008
        /*04f0*/ 	.short	0x010a
        /*04f2*/ 	.byte	0x05
	.zero		1


	//   ....[61]....
        /*04f4*/ 	.word	0x00003510
        /*04f8*/ 	.word	0x000000ff
        /*04fc*/ 	.word	0x00000008
        /*0500*/ 	.short	0x010a
        /*0502*/ 	.byte	0x05
	.zero		1


	//   ....[62]....
        /*0504*/ 	.word	0x00003530
        /*0508*/ 	.word	0x000000ff
        /*050c*/ 	.word	0x00000008
        /*0510*/ 	.short	0x010a
        /*0512*/ 	.byte	0x05
	.zero		1


	//   ....[63]....
        /*0514*/ 	.word	0x000035f0
        /*0518*/ 	.word	0x000000ff
        /*051c*/ 	.word	0x00000000
        /*0520*/ 	.short	0x0101
        /*0522*/ 	.byte	0x04
	.zero		1


	//   ....[64]....
        /*0524*/ 	.word	0x000038f0
        /*0528*/ 	.word	0x00000000
        /*052c*/ 	.word	0x00000090
        /*0530*/ 	.short	0x010a
        /*0532*/ 	.byte	0xff
	.zero		1


	//   ....[65]....
        /*0534*/ 	.word	0x000039b0
        /*0538*/ 	.word	0x00000000
        /*053c*/ 	.word	0x00000000
        /*0540*/ 	.short	0x0101
        /*0542*/ 	.byte	0xff
	.zero		1


	//   ....[66]....
        /*0544*/ 	.word	0x00003a70
        /*0548*/ 	.word	0x000000ff
        /*054c*/ 	.word	0x00000000
        /*0550*/ 	.short	0x010a
        /*0552*/ 	.byte	0x04
	.zero		1


	//   ....[67]....
        /*0554*/ 	.word	0x00003a80
        /*0558*/ 	.word	0x000000ff
        /*055c*/ 	.word	0x000000d0
        /*0560*/ 	.short	0x010a
        /*0562*/ 	.byte	0x17
	.zero		1


	//   ....[68]....
        /*0564*/ 	.word	0x00003b30
        /*0568*/ 	.word	0x000000ff
        /*056c*/ 	.word	0x00000000
        /*0570*/ 	.short	0x010a
        /*0572*/ 	.byte	0x05
	.zero		1


	//   ....[69]....
        /*0574*/ 	.word	0x00003c70
        /*0578*/ 	.word	0x000000ff
        /*057c*/ 	.word	0x00000000
        /*0580*/ 	.short	0x010a
        /*0582*/ 	.byte	0x04
	.zero		1


	//   ....[70]....
        /*0584*/ 	.word	0x00003ec0
        /*0588*/ 	.word	0x000000ff
        /*058c*/ 	.word	0x00000000
        /*0590*/ 	.short	0x010a
        /*0592*/ 	.byte	0x04
	.zero		1


	//   ....[71]....
        /*0594*/ 	.word	0x00003f50
        /*0598*/ 	.word	0x000000ff
        /*059c*/ 	.word	0x00000000
        /*05a0*/ 	.short	0x010a
        /*05a2*/ 	.byte	0x05
	.zero		1


	//   ....[72]....
        /*05a4*/ 	.word	0x00003fe0
        /*05a8*/ 	.word	0x000000ff
        /*05ac*/ 	.word	0x00000000
        /*05b0*/ 	.short	0x010a
        /*05b2*/ 	.byte	0x05
	.zero		1


	//   ....[73]....
        /*05b4*/ 	.word	0x00004080
        /*05b8*/ 	.word	0x00000000
        /*05bc*/ 	.word	0x00000000
        /*05c0*/ 	.short	0x010a
        /*05c2*/ 	.byte	0xff
	.zero		1


	//   ....[74]....
        /*05c4*/ 	.word	0x000040c0
        /*05c8*/ 	.word	0x00000000
        /*05cc*/ 	.word	0x00000000
        /*05d0*/ 	.short	0x010a
        /*05d2*/ 	.byte	0xff
	.zero		1


	//   ....[75]....
        /*05d4*/ 	.word	0x00004130
        /*05d8*/ 	.word	0x000000ff
        /*05dc*/ 	.word	0x00000000
        /*05e0*/ 	.short	0x0101
        /*05e2*/ 	.byte	0x04
	.zero		1


	//   ....[76]....
        /*05e4*/ 	.word	0x00004170
        /*05e8*/ 	.word	0x000000ff
        /*05ec*/ 	.word	0x00000110
        /*05f0*/ 	.short	0x010a
        /*05f2*/ 	.byte	0x11
	.zero		1


	//   ....[77]....
        /*05f4*/ 	.word	0x000041c0
        /*05f8*/ 	.word	0x000000ff
        /*05fc*/ 	.word	0x00000000
        /*0600*/ 	.short	0x0101
        /*0602*/ 	.byte	0x04
	.zero		1


	//   ....[78]....
        /*0604*/ 	.word	0x000046a0
        /*0608*/ 	.word	0x0000000c
        /*060c*/ 	.word	0x00000090
        /*0610*/ 	.short	0x010a
        /*0612*/ 	.byte	0xff
	.zero		1


	//   ....[79]....
        /*0614*/ 	.word	0x00004810
        /*0618*/ 	.word	0x00000000
        /*061c*/ 	.word	0x00000000
        /*0620*/ 	.short	0x0101
        /*0622*/ 	.byte	0xff
	.zero		1


	//   ....[80]....
        /*0624*/ 	.word	0x00004ca0
        /*0628*/ 	.word	0x000000ff
        /*062c*/ 	.word	0x00000088
        /*0630*/ 	.short	0x010a
        /*0632*/ 	.byte	0x15
	.zero		1


	//   ....[81]....
        /*0634*/ 	.word	0x00004e20
        /*0638*/ 	.word	0x000000ff
        /*063c*/ 	.word	0x00000060
        /*0640*/ 	.short	0x010a
        /*0642*/ 	.byte	0x15
	.zero		1


	//   ....[82]....
        /*0644*/ 	.word	0x00005010
        /*0648*/ 	.word	0x000000ff
        /*064c*/ 	.word	0x00000040
        /*0650*/ 	.short	0x010b
        /*0652*/ 	.byte	0x15
	.zero		1


	//   ....[83]....
        /*0654*/ 	.word	0x00005020
        /*0658*/ 	.word	0x000000ff
        /*065c*/ 	.word	0x00000000
        /*0660*/ 	.short	0x0101
        /*0662*/ 	.byte	0x2e
	.zero		1


	//   ....[84]....
        /*0664*/ 	.word	0x00005030
        /*0668*/ 	.word	0x000000ff
        /*066c*/ 	.word	0x00000068
        /*0670*/ 	.short	0x010a
        /*0672*/ 	.byte	0x15
	.zero		1


	//   ....[85]....
        /*0674*/ 	.word	0x000051e0
        /*0678*/ 	.word	0x000000ff
        /*067c*/ 	.word	0x00000048
        /*0680*/ 	.short	0x010b
        /*0682*/ 	.byte	0x15
	.zero		1


	//   ....[86]....
        /*0684*/ 	.word	0x000051f0
        /*0688*/ 	.word	0x000000ff
        /*068c*/ 	.word	0x00000000
        /*0690*/ 	.short	0x0101
        /*0692*/ 	.byte	0x27
	.zero		1


	//   ....[87]....
        /*0694*/ 	.word	0x00005200
        /*0698*/ 	.word	0x000000ff
        /*069c*/ 	.word	0x00000070
        /*06a0*/ 	.short	0x010a
        /*06a2*/ 	.byte	0x15
	.zero		1


	//   ....[88]....
        /*06a4*/ 	.word	0x000053b0
        /*06a8*/ 	.word	0x000000ff
        /*06ac*/ 	.word	0x00000050
        /*06b0*/ 	.short	0x010b
        /*06b2*/ 	.byte	0x15
	.zero		1


	//   ....[89]....
        /*06b4*/ 	.word	0x000053c0
        /*06b8*/ 	.word	0x000000ff
        /*06bc*/ 	.word	0x00000000
        /*06c0*/ 	.short	0x0101
        /*06c2*/ 	.byte	0x26
	.zero		1


	//   ....[90]....
        /*06c4*/ 	.word	0x000053d0
        /*06c8*/ 	.word	0x000000ff
        /*06cc*/ 	.word	0x00000078
        /*06d0*/ 	.short	0x010a
        /*06d2*/ 	.byte	0x15
	.zero		1


	//   ....[91]....
        /*06d4*/ 	.word	0x00005620
        /*06d8*/ 	.word	0x000000ff
        /*06dc*/ 	.word	0x00000058
        /*06e0*/ 	.short	0x010b
        /*06e2*/ 	.byte	0x15
	.zero		1


	//   ....[92]....
        /*06e4*/ 	.word	0x00005630
        /*06e8*/ 	.word	0x000000ff
        /*06ec*/ 	.word	0x00000000
        /*06f0*/ 	.short	0x0101
        /*06f2*/ 	.byte	0x25
	.zero		1


	//   ....[93]....
        /*06f4*/ 	.word	0x00005670
        /*06f8*/ 	.word	0x000000ff
        /*06fc*/ 	.word	0x00000060
        /*0700*/ 	.short	0x010a
        /*0702*/ 	.byte	0x15
	.zero		1


	//   ....[94]....
        /*0704*/ 	.word	0x00005690
        /*0708*/ 	.word	0x000000ff
        /*070c*/ 	.word	0x00000068
        /*0710*/ 	.short	0x010a
        /*0712*/ 	.byte	0x15
	.zero		1


	//   ....[95]....
        /*0714*/ 	.word	0x000056b0
        /*0718*/ 	.word	0x000000ff
        /*071c*/ 	.word	0x00000070
        /*0720*/ 	.short	0x010a
        /*0722*/ 	.byte	0x15
	.zero		1


	//   ....[96]....
        /*0724*/ 	.word	0x000056f0
        /*0728*/ 	.word	0x00000000
        /*072c*/ 	.word	0x00000078
        /*0730*/ 	.short	0x010a
        /*0732*/ 	.byte	0xff
	.zero		1


	//   ....[97]....
        /*0734*/ 	.word	0x00005a50
        /*0738*/ 	.word	0x00000003
        /*073c*/ 	.word	0x00000090
        /*0740*/ 	.short	0x010a
        /*0742*/ 	.byte	0xff
	.zero		1


	//   ....[98]....
        /*0744*/ 	.word	0x00005bd0
        /*0748*/ 	.word	0x00000000
        /*074c*/ 	.word	0x00000000
        /*0750*/ 	.short	0x0101
        /*0752*/ 	.byte	0xff
	.zero		1


	//   ....[99]....
        /*0754*/ 	.word	0x00006710
        /*0758*/ 	.word	0x000000ff
        /*075c*/ 	.word	0x00000040
        /*0760*/ 	.short	0x010a
        /*0762*/ 	.byte	0x2b
	.zero		1


	//   ....[100]....
        /*0764*/ 	.word	0x00006750
        /*0768*/ 	.word	0x00000062
        /*076c*/ 	.word	0x000000b0
        /*0770*/ 	.short	0x010a
        /*0772*/ 	.byte	0xff
	.zero		1


	//   ....[101]....
        /*0774*/ 	.word	0x00006840
        /*0778*/ 	.word	0x000000ff
        /*077c*/ 	.word	0x00000040
        /*0780*/ 	.short	0x010a
        /*0782*/ 	.byte	0x2b
	.zero		1


	//   ....[102]....
        /*0784*/ 	.word	0x00006930
        /*0788*/ 	.word	0x00000062
        /*078c*/ 	.word	0x000000b0
        /*0790*/ 	.short	0x010a
        /*0792*/ 	.byte	0xff
	.zero		1


	//   ....[103]....
        /*0794*/ 	.word	0x00007450
        /*0798*/ 	.word	0x00000000
        /*079c*/ 	.word	0x00000000
        /*07a0*/ 	.short	0x0101
        /*07a2*/ 	.byte	0xff
	.zero		1


	//   ....[104]....
        /*07a4*/ 	.word	0x00007460
        /*07a8*/ 	.word	0x00000003
        /*07ac*/ 	.word	0x00000040
        /*07b0*/ 	.short	0x010a
        /*07b2*/ 	.byte	0xff
	.zero		1


	//   ....[105]....
        /*07b4*/ 	.word	0x00007540
        /*07b8*/ 	.word	0x00000003
        /*07bc*/ 	.word	0x00000040
        /*07c0*/ 	.short	0x010a
        /*07c2*/ 	.byte	0xff
	.zero		1


	//   ....[106]....
        /*07c4*/ 	.word	0x00008100
        /*07c8*/ 	.word	0x00000068
        /*07cc*/ 	.word	0x00000000
        /*07d0*/ 	.short	0x0101
        /*07d2*/ 	.byte	0xff
	.zero		1


	//   ....[107]....
        /*07d4*/ 	.word	0x00008120
        /*07d8*/ 	.word	0x0000003e
        /*07dc*/ 	.word	0x00000040
        /*07e0*/ 	.short	0x010a
        /*07e2*/ 	.byte	0xff
	.zero		1


	//   ....[108]....
        /*07e4*/ 	.word	0x000081f0
        /*07e8*/ 	.word	0x0000003e
        /*07ec*/ 	.word	0x00000040
        /*07f0*/ 	.short	0x010a
        /*07f2*/ 	.byte	0xff
	.zero		1


	//   ....[109]....
        /*07f4*/ 	.word	0x00008da0
        /*07f8*/ 	.word	0x0000003e
        /*07fc*/ 	.word	0x00000000
        /*0800*/ 	.short	0x0101
        /*0802*/ 	.byte	0xff
	.zero		1


	//   ....[110]....
        /*0804*/ 	.word	0x00008dc0
        /*0808*/ 	.word	0x0000003d
        /*080c*/ 	.word	0x00000040
        /*0810*/ 	.short	0x010a
        /*0812*/ 	.byte	0xff
	.zero		1


	//   ....[111]....
        /*0814*/ 	.word	0x00008e90
        /*0818*/ 	.word	0x0000003d
        /*081c*/ 	.word	0x00000040
        /*0820*/ 	.short	0x010a
        /*0822*/ 	.byte	0xff
	.zero		1


	//   ....[112]....
        /*0824*/ 	.word	0x00009160
        /*0828*/ 	.word	0x00000062
        /*082c*/ 	.word	0x00000000
        /*0830*/ 	.short	0x0101
        /*0832*/ 	.byte	0xff
	.zero		1


	//   ....[113]....
        /*0834*/ 	.word	0x00009a90
        /*0838*/ 	.word	0x00000002
        /*083c*/ 	.word	0x00000000
        /*0840*/ 	.short	0x0101
        /*0842*/ 	.byte	0xff
	.zero		1


	//   ....[114]....
        /*0844*/ 	.word	0x00009d40
        /*0848*/ 	.word	0x000000ff
        /*084c*/ 	.word	0x00000000
        /*0850*/ 	.short	0x0101
        /*0852*/ 	.byte	0x04
	.zero		1


	//   ....[115]....
        /*0854*/ 	.word	0x00009d60
        /*0858*/ 	.word	0x00000000
        /*085c*/ 	.word	0x00000100
        /*0860*/ 	.short	0x010a
        /*0862*/ 	.byte	0xff
	.zero		1


	//   ....[116]....
        /*0864*/ 	.word	0x00009dc0
        /*0868*/ 	.word	0x00000000
        /*086c*/ 	.word	0x00000020
        /*0870*/ 	.short	0x010a
        /*0872*/ 	.byte	0xff
	.zero		1


	//   ....[117]....
        /*0874*/ 	.word	0x00009e20
        /*0878*/ 	.word	0x00000000
        /*087c*/ 	.word	0x00000020
        /*0880*/ 	.short	0x010a
        /*0882*/ 	.byte	0xff
	.zero		1


	//   ....[118]....
        /*0884*/ 	.word	0x00009e70
        /*0888*/ 	.word	0x00000003
        /*088c*/ 	.word	0x00000090
        /*0890*/ 	.short	0x010a
        /*0892*/ 	.byte	0xff
	.zero		1


	//   ....[119]....
        /*0894*/ 	.word	0x00009ed0
        /*0898*/ 	.word	0x00000000
        /*089c*/ 	.word	0x00000000
        /*08a0*/ 	.short	0x010a
        /*08a2*/ 	.byte	0xff
	.zero		1


	//   ....[120]....
        /*08a4*/ 	.word	0x00009f30
        /*08a8*/ 	.word	0x00000000
        /*08ac*/ 	.word	0x00000000
        /*08b0*/ 	.short	0x010a
        /*08b2*/ 	.byte	0xff
	.zero		1


	//   ....[121]....
        /*08b4*/ 	.word	0x00009f90
        /*08b8*/ 	.word	0x00000000
        /*08bc*/ 	.word	0x00000000
        /*08c0*/ 	.short	0x010a
        /*08c2*/ 	.byte	0xff
	.zero		1


	//   ....[122]....
        /*08c4*/ 	.word	0x00009fe0
        /*08c8*/ 	.word	0x00000000
        /*08cc*/ 	.word	0x000000f0
        /*08d0*/ 	.short	0x010a
        /*08d2*/ 	.byte	0xff
	.zero		1


	//   ....[123]....
        /*08d4*/ 	.word	0x0000a040
        /*08d8*/ 	.word	0x00000000
        /*08dc*/ 	.word	0x000000a0
        /*08e0*/ 	.short	0x010a
        /*08e2*/ 	.byte	0xff
	.zero		1


	//   ....[124]....
        /*08e4*/ 	.word	0x0000a090
        /*08e8*/ 	.word	0x00000000
        /*08ec*/ 	.word	0x00000090
        /*08f0*/ 	.short	0x010a
        /*08f2*/ 	.byte	0xff
	.zero		1


	//   ....[125]....
        /*08f4*/ 	.word	0x0000a0f0
        /*08f8*/ 	.word	0x00000000
        /*08fc*/ 	.word	0x000000a0
        /*0900*/ 	.short	0x010a
        /*0902*/ 	.byte	0xff
	.zero		1


	//   ....[126]....
        /*0904*/ 	.word	0x0000a150
        /*0908*/ 	.word	0x00000005
        /*090c*/ 	.word	0x00000008
        /*0910*/ 	.short	0x010a
        /*0912*/ 	.byte	0xff
	.zero		1


	//   ....[127]....
        /*0914*/ 	.word	0x0000a240
        /*0918*/ 	.word	0x00000003
        /*091c*/ 	.word	0x00000008
        /*0920*/ 	.short	0x010a
        /*0922*/ 	.byte	0xff
	.zero		1


	//   ....[128]....
        /*0924*/ 	.word	0x0000a290
        /*0928*/ 	.word	0x00000000
        /*092c*/ 	.word	0x00000090
        /*0930*/ 	.short	0x010a
        /*0932*/ 	.byte	0xff
	.zero		1


	//   ....[129]....
        /*0934*/ 	.word	0x0000a2f0
        /*0938*/ 	.word	0x00000000
        /*093c*/ 	.word	0x000000d0
        /*0940*/ 	.short	0x010a
        /*0942*/ 	.byte	0xff
	.zero		1


	//   ....[130]....
        /*0944*/ 	.word	0x0000a350
        /*0948*/ 	.word	0x00000000
        /*094c*/ 	.word	0x00000000
        /*0950*/ 	.short	0x010a
        /*0952*/ 	.byte	0xff
	.zero		1


	//   ....[131]....
        /*0954*/ 	.word	0x0000a3b0
        /*0958*/ 	.word	0x00000000
        /*095c*/ 	.word	0x00000000
        /*0960*/ 	.short	0x010a
        /*0962*/ 	.byte	0xff
	.zero		1


	//   ....[132]....
        /*0964*/ 	.word	0x0000a410
        /*0968*/ 	.word	0x00000000
        /*096c*/ 	.word	0x00000000
        /*0970*/ 	.short	0x010a
        /*0972*/ 	.byte	0xff
	.zero		1


	//   ....[133]....
        /*0974*/ 	.word	0x0000a470
        /*0978*/ 	.word	0x00000000
        /*097c*/ 	.word	0x00000000
        /*0980*/ 	.short	0x010a
        /*0982*/ 	.byte	0xff
	.zero		1


	//   ....[134]....
        /*0984*/ 	.word	0x0000a4d0
        /*0988*/ 	.word	0x00000000
        /*098c*/ 	.word	0x00000110
        /*0990*/ 	.short	0x010a
        /*0992*/ 	.byte	0xff
	.zero		1


	//   ....[135]....
        /*0994*/ 	.word	0x0000a520
        /*0998*/ 	.word	0x0000000c
        /*099c*/ 	.word	0x00000090
        /*09a0*/ 	.short	0x010a
        /*09a2*/ 	.byte	0xff
	.zero		1


	//   ....[136]....
        /*09a4*/ 	.word	0x0000a580
        /*09a8*/ 	.word	0x00000000
        /*09ac*/ 	.word	0x00000088
        /*09b0*/ 	.short	0x010a
        /*09b2*/ 	.byte	0xff
	.zero		1


	//   ....[137]....
        /*09b4*/ 	.word	0x0000a5e0
        /*09b8*/ 	.word	0x00000000
        /*09bc*/ 	.word	0x00000060
        /*09c0*/ 	.short	0x010a
        /*09c2*/ 	.byte	0xff
	.zero		1


	//   ....[138]....
        /*09c4*/ 	.word	0x0000a640
        /*09c8*/ 	.word	0x00000000
        /*09cc*/ 	.word	0x00000068
        /*09d0*/ 	.short	0x010a
        /*09d2*/ 	.byte	0xff
	.zero		1


	//   ....[139]....
        /*09d4*/ 	.word	0x0000a6a0
        /*09d8*/ 	.word	0x00000000
        /*09dc*/ 	.word	0x00000070
        /*09e0*/ 	.short	0x010a
        /*09e2*/ 	.byte	0xff
	.zero		1


	//   ....[140]....
        /*09e4*/ 	.word	0x0000a700
        /*09e8*/ 	.word	0x00000000
        /*09ec*/ 	.word	0x00000078
        /*09f0*/ 	.short	0x010a
        /*09f2*/ 	.byte	0xff
	.zero		1


	//   ....[141]....
        /*09f4*/ 	.word	0x0000a760
        /*09f8*/ 	.word	0x00000000
        /*09fc*/ 	.word	0x00000060
        /*0a00*/ 	.short	0x010a
        /*0a02*/ 	.byte	0xff
	.zero		1


	//   ....[142]....
        /*0a04*/ 	.word	0x0000a7c0
        /*0a08*/ 	.word	0x00000000
        /*0a0c*/ 	.word	0x00000068
        /*0a10*/ 	.short	0x010a
        /*0a12*/ 	.byte	0xff
	.zero		1


	//   ....[143]....
        /*0a14*/ 	.word	0x0000a820
        /*0a18*/ 	.word	0x00000000
        /*0a1c*/ 	.word	0x00000070
        /*0a20*/ 	.short	0x010a
        /*0a22*/ 	.byte	0xff
	.zero		1


	//   ....[144]....
        /*0a24*/ 	.word	0x0000a870
        /*0a28*/ 	.word	0x00000003
        /*0a2c*/ 	.word	0x00000090
        /*0a30*/ 	.short	0x010a
        /*0a32*/ 	.byte	0xff
	.zero		1


	//   ....[145]....
        /*0a34*/ 	.word	0x0000a8d0
        /*0a38*/ 	.word	0x00000000
        /*0a3c*/ 	.word	0x00000040
        /*0a40*/ 	.short	0x010a
        /*0a42*/ 	.byte	0xff
	.zero		1


	//   ....[146]....
        /*0a44*/ 	.word	0x0000a920
        /*0a48*/ 	.word	0x00000062
        /*0a4c*/ 	.word	0x000000b0
        /*0a50*/ 	.short	0x010a
        /*0a52*/ 	.byte	0xff
	.zero		1


	//   ....[147]....
        /*0a54*/ 	.word	0x0000a970
        /*0a58*/ 	.word	0x00000003
        /*0a5c*/ 	.word	0x00000040
        /*0a60*/ 	.short	0x010a
        /*0a62*/ 	.byte	0xff
	.zero		1


	//   ....[148]....
        /*0a64*/ 	.word	0x0000a9c0
        /*0a68*/ 	.word	0x0000003e
        /*0a6c*/ 	.word	0x00000040
        /*0a70*/ 	.short	0x010a
        /*0a72*/ 	.byte	0xff
	.zero		1


	//   ....[149]....
        /*0a74*/ 	.word	0x0000aa10
        /*0a78*/ 	.word	0x0000003d
        /*0a7c*/ 	.word	0x00000040
        /*0a80*/ 	.short	0x010a
        /*0a82*/ 	.byte	0xff
	.zero		1


	//----- nvinfo : EIATTR_NUM_MBARRIERS
	.align		4
.L_47:
        /*0a84*/ 	.byte	0x03, 0x38
        /*0a86*/ 	.short	0x0023


	//----- nvinfo : EIATTR_EXIT_INSTR_OFFSETS
	.align		4
        /*0a88*/ 	.byte	0x04, 0x1c
        /*0a8a*/ 	.short	(.L_49 - .L_48)


	//   ....[0]....
.L_48:
        /*0a8c*/ 	.word	0x00002bd0


	//   ....[1]....
        /*0a90*/ 	.word	0x000030e0


	//   ....[2]....
        /*0a94*/ 	.word	0x00003140


	//   ....[3]....
        /*0a98*/ 	.word	0x000043f0


	//   ....[4]....
        /*0a9c*/ 	.word	0x00005720


	//   ....[5]....
        /*0aa0*/ 	.word	0x00005760


	//   ....[6]....
        /*0aa4*/ 	.word	0x00009c20


	//   ....[7]....
        /*0aa8*/ 	.word	0x00009ca0


	//   ....[8]....
        /*0aac*/ 	.word	0x00009cd0


	//   ....[9]....
        /*0ab0*/ 	.word	0x00009d50


	//----- nvinfo : EIATTR_MAX_THREADS
	.align		4
.L_49:
        /*0ab4*/ 	.byte	0x04, 0x05
        /*0ab6*/ 	.short	(.L_51 - .L_50)
.L_50:
        /*0ab8*/ 	.word	0x00000100
        /*0abc*/ 	.word	0x00000001
        /*0ac0*/ 	.word	0x00000001


	//----- nvinfo : EIATTR_CRS_STACK_SIZE
	.align		4
.L_51:
        /*0ac4*/ 	.byte	0x04, 0x1e
        /*0ac6*/ 	.short	(.L_53 - .L_52)
.L_52:
        /*0ac8*/ 	.word	0x00000000


	//----- nvinfo : EIATTR_CBANK_PARAM_SIZE
	.align		4
.L_53:
        /*0acc*/ 	.byte	0x03, 0x19
        /*0ace*/ 	.short	0x0800


	//----- nvinfo : EIATTR_PARAM_CBANK
	.align		4
        /*0ad0*/ 	.byte	0x04, 0x0a
        /*0ad2*/ 	.short	(.L_55 - .L_54)
	.align		4
.L_54:
        /*0ad4*/ 	.word	index@(.nv.constant0._ZN7cutlass13device_kernelINS_4gemm6kernel13GemmUniversalIN4cute5tupleIJiiiiEEENS1_10collective13CollectiveMmaINS1_35MainloopSm100TmaUmmaWarpSpecializedILi4ELi2ELi4ENS5_IJNS4_1CILi2EEESB_NSA_ILi1EEEEEEEENS5_IJNSA_ILi128EEENSA_ILi256EEENSA_ILi32EEEEEENS_6half_tENS5_IJlSC_lEEESJ_SK_NS4_8TiledMMAINS4_8MMA_AtomIJNS4_26SM100_MMA_F16BF16_2x1SM_SSISJ_SJ_fLi128ELi256ELNS4_4UMMA5MajorE0ELSP_0ELNSO_7ScaleInE0ELSQ_0EEEEEENS4_6LayoutINS5_IJSC_SC_SC_EEENS5_IJNSA_ILi0EEESV_SV_EEEEENS5_IJNS4_10UnderscoreESY_SY_EEEEENS4_28SM100_TMA_2SM_LOAD_MULTICASTENS4_14ComposedLayoutINS4_7SwizzleILi2ELi4ELi3EEENS4_18smem_ptr_flag_bitsILi16EEENST_INS5_IJNSA_ILi8EEESH_EEENS5_IJSH_SC_EEEEEEEvNS4_8identityENS4_18SM100_TMA_2SM_LOADES1B_vS1C_EENS_8epilogue10collective18CollectiveEpilogueINS1F_23Sm100TmaWarpSpecializedILi4ELi2ELi32ELb1ELb0EEEJNS5_IJNSA_ILi64EEESG_SH_EEENS5_IJNST_IS1K_SC_EENST_INS5_IJSH_SB_EEENS5_IJSC_SF_EEEEEEEESJ_SK_SJ_SK_NS1F_6fusion15FusionCallbacksIS1J_NS1R_17LinearCombinationISJ_fSJ_fLNS_15FloatRoundStyleE2EEES1L_S1Q_JEEENS4_5SM1004TMEM4LOAD26SM100_TMEM_LOAD_32dp32b32xENS4_13SM90_TMA_LOADES1B_NS4_39AutoVectorizingCopyWithAssumedAlignmentILi128EEENS4_14SM90_TMA_STOREES1B_S23_S23_EEEvvEEEEvNT_6ParamsE)
        /*0ad8*/ 	.short	0x0380
        /*0ada*/ 	.short	0x0800


	//----- nvinfo : EIATTR_SW_WAR
	.align		4
.L_55:
        /*0adc*/ 	.byte	0x04, 0x36
        /*0ade*/ 	.short	(.L_57 - .L_56)
.L_56:
        /*0ae0*/ 	.word	0x00000008
.L_57:


//--------------------- .nv.callgraph             --------------------------
	.section	.nv.callgraph,"",@"SHT_CUDA_CALLGRAPH"
	.align	4
	.sectionentsize	8
	.align		4
        /*0000*/ 	.word	0x00000000
	.align		4
        /*0004*/ 	.word	0xffffffff
	.align		4
        /*0008*/ 	.word	index@(_ZN7cutlass13device_kernelINS_4gemm6kernel13GemmUniversalIN4cute5tupleIJiiiiEEENS1_10collective13CollectiveMmaINS1_35MainloopSm100TmaUmmaWarpSpecializedILi4ELi2ELi4ENS5_IJNS4_1CILi2EEESB_NSA_ILi1EEEEEEEENS5_IJNSA_ILi128EEENSA_ILi256EEENSA_ILi32EEEEEENS_6half_tENS5_IJlSC_lEEESJ_SK_NS4_8TiledMMAINS4_8MMA_AtomIJNS4_26SM100_MMA_F16BF16_2x1SM_SSISJ_SJ_fLi128ELi256ELNS4_4UMMA5MajorE0ELSP_0ELNSO_7ScaleInE0ELSQ_0EEEEEENS4_6LayoutINS5_IJSC_SC_SC_EEENS5_IJNSA_ILi0EEESV_SV_EEEEENS5_IJNS4_10UnderscoreESY_SY_EEEEENS4_28SM100_TMA_2SM_LOAD_MULTICASTENS4_14ComposedLayoutINS4_7SwizzleILi2ELi4ELi3EEENS4_18smem_ptr_flag_bitsILi16EEENST_INS5_IJNSA_ILi8EEESH_EEENS5_IJSH_SC_EEEEEEEvNS4_8identityENS4_18SM100_TMA_2SM_LOADES1B_vS1C_EENS_8epilogue10collective18CollectiveEpilogueINS1F_23Sm100TmaWarpSpecializedILi4ELi2ELi32ELb1ELb0EEEJNS5_IJNSA_ILi64EEESG_SH_EEENS5_IJNST_IS1K_SC_EENST_INS5_IJSH_SB_EEENS5_IJSC_SF_EEEEEEEESJ_SK_SJ_SK_NS1F_6fusion15FusionCallbacksIS1J_NS1R_17LinearCombinationISJ_fSJ_fLNS_15FloatRoundStyleE2EEES1L_S1Q_JEEENS4_5SM1004TMEM4LOAD26SM100_TMEM_LOAD_32dp32b32xENS4_13SM90_TMA_LOADES1B_NS4_39AutoVectorizingCopyWithAssumedAlignmentILi128EEENS4_14SM90_TMA_STOREES1B_S23_S23_EEEvvEEEEvNT_6ParamsE)
	.align		4
        /*000c*/ 	.word	index@(__assertfail)
	.align		4
        /*0010*/ 	.word	0x00000000
	.align		4
        /*0014*/ 	.word	0xfffffffe
	.align		4
        /*0018*/ 	.word	0x00000000
	.align		4
        /*001c*/ 	.word	0xfffffffd
	.align		4
        /*0020*/ 	.word	0x00000000
	.align		4
        /*0024*/ 	.word	0xfffffffc


//--------------------- .nv.constant4             --------------------------
	.section	.nv.constant4,"a",@progbits
	.align	8
	.align		8
.nv.constant4:
        /*0000*/ 	.dword	__assertfail
	.align		8
        /*0008*/ 	.dword	__unnamed_1
	.align		8
        /*0010*/ 	.dword	__unnamed_2
	.align		8
        /*0018*/ 	.dword	_ZN39_INTERNAL_a0dbcc8b_4_k_cu_e46677f7_73504cuda3std3__45__cpo5beginE
	.align		8
        /*0020*/ 	.dword	_ZN39_INTERNAL_a0dbcc8b_4_k_cu_e46677f7_73504cuda3std3__45__cpo3endE
	.align		8
        /*0028*/ 	.dword	_ZN39_INTERNAL_a0dbcc8b_4_k_cu_e46677f7_73504cuda3std3__45__cpo6cbeginE
	.align		8
        /*0030*/ 	.dword	_ZN39_INTERNAL_a0dbcc8b_4_k_cu_e46677f7_73504cuda3std3__45__cpo4cendE
	.align		8
        /*0038*/ 	.dword	_ZN39_INTERNAL_a0dbcc8b_4_k_cu_e46677f7_73504cuda3std3__441_GLOBAL__N__a0dbcc8b_4_k_cu_e46677f7_73506ignoreE
	.align		8
        /*0040*/ 	.dword	_ZN39_INTERNAL_a0dbcc8b_4_k_cu_e46677f7_73504cuda3std3__419piecewise_constructE
	.align		8
        /*0048*/ 	.dword	_ZN39_INTERNAL_a0dbcc8b_4_k_cu_e46677f7_73504cuda3std3__48in_placeE
	.align		8
        /*0050*/ 	.dword	_ZN39_INTERNAL_a0dbcc8b_4_k_cu_e46677f7_73504cuda3std6ranges3__45__cpo4swapE
	.align		8
        /*0058*/ 	.dword	_ZN39_INTERNAL_a0dbcc8b_4_k_cu_e46677f7_73504cuda3std6ranges3__45__cpo9iter_moveE
	.align		8
        /*0060*/ 	.dword	_ZN39_INTERNAL_a0dbcc8b_4_k_cu_e46677f7_73504cute7productE
	.align		8
        /*0068*/ 	.dword	_ZN39_INTERNAL_a0dbcc8b_4_k_cu_e46677f7_73504cute1_E
	.align		8
        /*0070*/ 	.dword	$str$25
	.align		8
        /*0078*/ 	.dword	$str$26
	.align		8
        /*0080*/ 	.dword	$str$27
	.align		8
        /*0088*/ 	.dword	$str$28


//--------------------- .text._ZN7cutlass13device_kernelINS_4gemm6kernel13GemmUniversalIN4cute5tupleIJiiiiEEENS1_10collective13CollectiveMmaINS1_35MainloopSm100TmaUmmaWarpSpecializedILi4ELi2ELi4ENS5_IJNS4_1CILi2EEESB_NSA_ILi1EEEEEEEENS5_IJNSA_ILi128EEENSA_ILi256EEENSA_ILi32EEEEEENS_6half_tENS5_IJlSC_lEEESJ_SK_NS4_8TiledMMAINS4_8MMA_AtomIJNS4_26SM100_MMA_F16BF16_2x1SM_SSISJ_SJ_fLi128ELi256ELNS4_4UMMA5MajorE0ELSP_0ELNSO_7ScaleInE0ELSQ_0EEEEEENS4_6LayoutINS5_IJSC_SC_SC_EEENS5_IJNSA_ILi0EEESV_SV_EEEEENS5_IJNS4_10UnderscoreESY_SY_EEEEENS4_28SM100_TMA_2SM_LOAD_MULTICASTENS4_14ComposedLayoutINS4_7SwizzleILi2ELi4ELi3EEENS4_18smem_ptr_flag_bitsILi16EEENST_INS5_IJNSA_ILi8EEESH_EEENS5_IJSH_SC_EEEEEEEvNS4_8identityENS4_18SM100_TMA_2SM_LOADES1B_vS1C_EENS_8epilogue10collective18CollectiveEpilogueINS1F_23Sm100TmaWarpSpecializedILi4ELi2ELi32ELb1ELb0EEEJNS5_IJNSA_ILi64EEESG_SH_EEENS5_IJNST_IS1K_SC_EENST_INS5_IJSH_SB_EEENS5_IJSC_SF_EEEEEEEESJ_SK_SJ_SK_NS1F_6fusion15FusionCallbacksIS1J_NS1R_17LinearCombinationISJ_fSJ_fLNS_15FloatRoundStyleE2EEES1L_S1Q_JEEENS4_5SM1004TMEM4LOAD26SM100_TMEM_LOAD_32dp32b32xENS4_13SM90_TMA_LOADES1B_NS4_39AutoVectorizingCopyWithAssumedAlignmentILi128EEENS4_14SM90_TMA_STOREES1B_S23_S23_EEEvvEEEEvNT_6ParamsE --------------------------
	.section	.text._ZN7cutlass13device_kernelINS_4gemm6kernel13GemmUniversalIN4cute5tupleIJiiiiEEENS1_10collective13CollectiveMmaINS1_35MainloopSm100TmaUmmaWarpSpecializedILi4ELi2ELi4ENS5_IJNS4_1CILi2EEESB_NSA_ILi1EEEEEEEENS5_IJNSA_ILi128EEENSA_ILi256EEENSA_ILi32EEEEEENS_6half_tENS5_IJlSC_lEEESJ_SK_NS4_8TiledMMAINS4_8MMA_AtomIJNS4_26SM100_MMA_F16BF16_2x1SM_SSISJ_SJ_fLi128ELi256ELNS4_4UMMA5MajorE0ELSP_0ELNSO_7ScaleInE0ELSQ_0EEEEEENS4_6LayoutINS5_IJSC_SC_SC_EEENS5_IJNSA_ILi0EEESV_SV_EEEEENS5_IJNS4_10UnderscoreESY_SY_EEEEENS4_28SM100_TMA_2SM_LOAD_MULTICASTENS4_14ComposedLayoutINS4_7SwizzleILi2ELi4ELi3EEENS4_18smem_ptr_flag_bitsILi16EEENST_INS5_IJNSA_ILi8EEESH_EEENS5_IJSH_SC_EEEEEEEvNS4_8identityENS4_18SM100_TMA_2SM_LOADES1B_vS1C_EENS_8epilogue10collective18CollectiveEpilogueINS1F_23Sm100TmaWarpSpecializedILi4ELi2ELi32ELb1ELb0EEEJNS5_IJNSA_ILi64EEESG_SH_EEENS5_IJNST_IS1K_SC_EENST_INS5_IJSH_SB_EEENS5_IJSC_SF_EEEEEEEESJ_SK_SJ_SK_NS1F_6fusion15FusionCallbacksIS1J_NS1R_17LinearCombinationISJ_fSJ_fLNS_15FloatRoundStyleE2EEES1L_S1Q_JEEENS4_5SM1004TMEM4LOAD26SM100_TMEM_LOAD_32dp32b32xENS4_13SM90_TMA_LOADES1B_NS4_39AutoVectorizingCopyWithAssumedAlignmentILi128EEENS4_14SM90_TMA_STOREES1B_S23_S23_EEEvvEEEEvNT_6ParamsE,"ax",@progbits
	.align	128
.text._ZN7cutlass13device_kernelINS_4gemm6kernel13GemmUniversalIN4cute5tupleIJiiiiEEENS1_10collective13CollectiveMmaINS1_35MainloopSm100TmaUmmaWarpSpecializedILi4ELi2ELi4ENS5_IJNS4_1CILi2EEESB_NSA_ILi1EEEEEEEENS5_IJNSA_ILi128EEENSA_ILi256EEENSA_ILi32EEEEEENS_6half_tENS5_IJlSC_lEEESJ_SK_NS4_8TiledMMAINS4_8MMA_AtomIJNS4_26SM100_MMA_F16BF16_2x1SM_SSISJ_SJ_fLi128ELi256ELNS4_4UMMA5MajorE0ELSP_0ELNSO_7ScaleInE0ELSQ_0EEEEEENS4_6LayoutINS5_IJSC_SC_SC_EEENS5_IJNSA_ILi0EEESV_SV_EEEEENS5_IJNS4_10UnderscoreESY_SY_EEEEENS4_28SM100_TMA_2SM_LOAD_MULTICASTENS4_14ComposedLayoutINS4_7SwizzleILi2ELi4ELi3EEENS4_18smem_ptr_flag_bitsILi16EEENST_INS5_IJNSA_ILi8EEESH_EEENS5_IJSH_SC_EEEEEEEvNS4_8identityENS4_18SM100_TMA_2SM_LOADES1B_vS1C_EENS_8epilogue10collective18CollectiveEpilogueINS1F_23Sm100TmaWarpSpecializedILi4ELi2ELi32ELb1ELb0EEEJNS5_IJNSA_ILi64EEESG_SH_EEENS5_IJNST_IS1K_SC_EENST_INS5_IJSH_SB_EEENS5_IJSC_SF_EEEEEEEESJ_SK_SJ_SK_NS1F_6fusion15FusionCallbacksIS1J_NS1R_17LinearCombinationISJ_fSJ_fLNS_15FloatRoundStyleE2EEES1L_S1Q_JEEENS4_5SM1004TMEM4LOAD26SM100_TMEM_LOAD_32dp32b32xENS4_13SM90_TMA_LOADES1B_NS4_39AutoVectorizingCopyWithAssumedAlignmentILi128EEENS4_14SM90_TMA_STOREES1B_S23_S23_EEEvvEEEEvNT_6ParamsE:
        .type           _ZN7cutlass13device_kernelINS_4gemm6kernel13GemmUniversalIN4cute5tupleIJiiiiEEENS1_10collective13CollectiveMmaINS1_35MainloopSm100TmaUmmaWarpSpecializedILi4ELi2ELi4ENS5_IJNS4_1CILi2EEESB_NSA_ILi1EEEEEEEENS5_IJNSA_ILi128EEENSA_ILi256EEENSA_ILi32EEEEEENS_6half_tENS5_IJlSC_lEEESJ_SK_NS4_8TiledMMAINS4_8MMA_AtomIJNS4_26SM100_MMA_F16BF16_2x1SM_SSISJ_SJ_fLi128ELi256ELNS4_4UMMA5MajorE0ELSP_0ELNSO_7ScaleInE0ELSQ_0EEEEEENS4_6LayoutINS5_IJSC_SC_SC_EEENS5_IJNSA_ILi0EEESV_SV_EEEEENS5_IJNS4_10UnderscoreESY_SY_EEEEENS4_28SM100_TMA_2SM_LOAD_MULTICASTENS4_14ComposedLayoutINS4_7SwizzleILi2ELi4ELi3EEENS4_18smem_ptr_flag_bitsILi16EEENST_INS5_IJNSA_ILi8EEESH_EEENS5_IJSH_SC_EEEEEEEvNS4_8identityENS4_18SM100_TMA_2SM_LOADES1B_vS1C_EENS_8epilogue10collective18CollectiveEpilogueINS1F_23Sm100TmaWarpSpecializedILi4ELi2ELi32ELb1ELb0EEEJNS5_IJNSA_ILi64EEESG_SH_EEENS5_IJNST_IS1K_SC_EENST_INS5_IJSH_SB_EEENS5_IJSC_SF_EEEEEEEESJ_SK_SJ_SK_NS1F_6fusion15FusionCallbacksIS1J_NS1R_17LinearCombinationISJ_fSJ_fLNS_15FloatRoundStyleE2EEES1L_S1Q_JEEENS4_5SM1004TMEM4LOAD26SM100_TMEM_LOAD_32dp32b32xENS4_13SM90_TMA_LOADES1B_NS4_39AutoVectorizingCopyWithAssumedAlignmentILi128EEENS4_14SM90_TMA_STOREES1B_S23_S23_EEEvvEEEEvNT_6ParamsE,@function
        .size           _ZN7cutlass13device_kernelINS_4gemm6kernel13GemmUniversalIN4cute5tupleIJiiiiEEENS1_10collective13CollectiveMmaINS1_35MainloopSm100TmaUmmaWarpSpecializedILi4ELi2ELi4ENS5_IJNS4_1CILi2EEESB_NSA_ILi1EEEEEEEENS5_IJNSA_ILi128EEENSA_ILi256EEENSA_ILi32EEEEEENS_6half_tENS5_IJlSC_lEEESJ_SK_NS4_8TiledMMAINS4_8MMA_AtomIJNS4_26SM100_MMA_F16BF16_2x1SM_SSISJ_SJ_fLi128ELi256ELNS4_4UMMA5MajorE0ELSP_0ELNSO_7ScaleInE0ELSQ_0EEEEEENS4_6LayoutINS5_IJSC_SC_SC_EEENS5_IJNSA_ILi0EEESV_SV_EEEEENS5_IJNS4_10UnderscoreESY_SY_EEEEENS4_28SM100_TMA_2SM_LOAD_MULTICASTENS4_14ComposedLayoutINS4_7SwizzleILi2ELi4ELi3EEENS4_18smem_ptr_flag_bitsILi16EEENST_INS5_IJNSA_ILi8EEESH_EEENS5_IJSH_SC_EEEEEEEvNS4_8identityENS4_18SM100_TMA_2SM_LOADES1B_vS1C_EENS_8epilogue10collective18CollectiveEpilogueINS1F_23Sm100TmaWarpSpecializedILi4ELi2ELi32ELb1ELb0EEEJNS5_IJNSA_ILi64EEESG_SH_EEENS5_IJNST_IS1K_SC_EENST_INS5_IJSH_SB_EEENS5_IJSC_SF_EEEEEEEESJ_SK_SJ_SK_NS1F_6fusion15FusionCallbacksIS1J_NS1R_17LinearCombinationISJ_fSJ_fLNS_15FloatRoundStyleE2EEES1L_S1Q_JEEENS4_5SM1004TMEM4LOAD26SM100_TMEM_LOAD_32dp32b32xENS4_13SM90_TMA_LOADES1B_NS4_39AutoVectorizingCopyWithAssumedAlignmentILi128EEENS4_14SM90_TMA_STOREES1B_S23_S23_EEEvvEEEEvNT_6ParamsE,(.L_x_197 - _ZN7cutlass13device_kernelINS_4gemm6kernel13GemmUniversalIN4cute5tupleIJiiiiEEENS1_10collective13CollectiveMmaINS1_35MainloopSm100TmaUmmaWarpSpecializedILi4ELi2ELi4ENS5_IJNS4_1CILi2EEESB_NSA_ILi1EEEEEEEENS5_IJNSA_ILi128EEENSA_ILi256EEENSA_ILi32EEEEEENS_6half_tENS5_IJlSC_lEEESJ_SK_NS4_8TiledMMAINS4_8MMA_AtomIJNS4_26SM100_MMA_F16BF16_2x1SM_SSISJ_SJ_fLi128ELi256ELNS4_4UMMA5MajorE0ELSP_0ELNSO_7ScaleInE0ELSQ_0EEEEEENS4_6LayoutINS5_IJSC_SC_SC_EEENS5_IJNSA_ILi0EEESV_SV_EEEEENS5_IJNS4_10UnderscoreESY_SY_EEEEENS4_28SM100_TMA_2SM_LOAD_MULTICASTENS4_14ComposedLayoutINS4_7SwizzleILi2ELi4ELi3EEENS4_18smem_ptr_flag_bitsILi16EEENST_INS5_IJNSA_ILi8EEESH_EEENS5_IJSH_SC_EEEEEEEvNS4_8identityENS4_18SM100_TMA_2SM_LOADES1B_vS1C_EENS_8epilogue10collective18CollectiveEpilogueINS1F_23Sm100TmaWarpSpecializedILi4ELi2ELi32ELb1ELb0EEEJNS5_IJNSA_ILi64EEESG_SH_EEENS5_IJNST_IS1K_SC_EENST_INS5_IJSH_SB_EEENS5_IJSC_SF_EEEEEEEESJ_SK_SJ_SK_NS1F_6fusion15FusionCallbacksIS1J_NS1R_17LinearCombinationISJ_fSJ_fLNS_15FloatRoundStyleE2EEES1L_S1Q_JEEENS4_5SM1004TMEM4LOAD26SM100_TMEM_LOAD_32dp32b32xENS4_13SM90_TMA_LOADES1B_NS4_39AutoVectorizingCopyWithAssumedAlignmentILi128EEENS4_14SM90_TMA_STOREES1B_S23_S23_EEEvvEEEEvNT_6ParamsE)
        .other          _ZN7cutlass13device_kernelINS_4gemm6kernel13GemmUniversalIN4cute5tupleIJiiiiEEENS1_10collective13CollectiveMmaINS1_35MainloopSm100TmaUmmaWarpSpecializedILi4ELi2ELi4ENS5_IJNS4_1CILi2EEESB_NSA_ILi1EEEEEEEENS5_IJNSA_ILi128EEENSA_ILi256EEENSA_ILi32EEEEEENS_6half_tENS5_IJlSC_lEEESJ_SK_NS4_8TiledMMAINS4_8MMA_AtomIJNS4_26SM100_MMA_F16BF16_2x1SM_SSISJ_SJ_fLi128ELi256ELNS4_4UMMA5MajorE0ELSP_0ELNSO_7ScaleInE0ELSQ_0EEEEEENS4_6LayoutINS5_IJSC_SC_SC_EEENS5_IJNSA_ILi0EEESV_SV_EEEEENS5_IJNS4_10UnderscoreESY_SY_EEEEENS4_28SM100_TMA_2SM_LOAD_MULTICASTENS4_14ComposedLayoutINS4_7SwizzleILi2ELi4ELi3EEENS4_18smem_ptr_flag_bitsILi16EEENST_INS5_IJNSA_ILi8EEESH_EEENS5_IJSH_SC_EEEEEEEvNS4_8identityENS4_18SM100_TMA_2SM_LOADES1B_vS1C_EENS_8epilogue10collective18CollectiveEpilogueINS1F_23Sm100TmaWarpSpecializedILi4ELi2ELi32ELb1ELb0EEEJNS5_IJNSA_ILi64EEESG_SH_EEENS5_IJNST_IS1K_SC_EENST_INS5_IJSH_SB_EEENS5_IJSC_SF_EEEEEEEESJ_SK_SJ_SK_NS1F_6fusion15FusionCallbacksIS1J_NS1R_17LinearCombinationISJ_fSJ_fLNS_15FloatRoundStyleE2EEES1L_S1Q_JEEENS4_5SM1004TMEM4LOAD26SM100_TMEM_LOAD_32dp32b32xENS4_13SM90_TMA_LOADES1B_NS4_39AutoVectorizingCopyWithAssumedAlignmentILi128EEENS4_14SM90_TMA_STOREES1B_S23_S23_EEEvvEEEEvNT_6ParamsE,@"STO_CUDA_ENTRY STV_DEFAULT"
_ZN7cutlass13device_kernelINS_4gemm6kernel13GemmUniversalIN4cute5tupleIJiiiiEEENS1_10collective13CollectiveMmaINS1_35MainloopSm100TmaUmmaWarpSpecializedILi4ELi2ELi4ENS5_IJNS4_1CILi2EEESB_NSA_ILi1EEEEEEEENS5_IJNSA_ILi128EEENSA_ILi256EEENSA_ILi32EEEEEENS_6half_tENS5_IJlSC_lEEESJ_SK_NS4_8TiledMMAINS4_8MMA_AtomIJNS4_26SM100_MMA_F16BF16_2x1SM_SSISJ_SJ_fLi128ELi256ELNS4_4UMMA5MajorE0ELSP_0ELNSO_7ScaleInE0ELSQ_0EEEEEENS4_6LayoutINS5_IJSC_SC_SC_EEENS5_IJNSA_ILi0EEESV_SV_EEEEENS5_IJNS4_10UnderscoreESY_SY_EEEEENS4_28SM100_TMA_2SM_LOAD_MULTICASTENS4_14ComposedLayoutINS4_7SwizzleILi2ELi4ELi3EEENS4_18smem_ptr_flag_bitsILi16EEENST_INS5_IJNSA_ILi8EEESH_EEENS5_IJSH_SC_EEEEEEEvNS4_8identityENS4_18SM100_TMA_2SM_LOADES1B_vS1C_EENS_8epilogue10collective18CollectiveEpilogueINS1F_23Sm100TmaWarpSpecializedILi4ELi2ELi32ELb1ELb0EEEJNS5_IJNSA_ILi64EEESG_SH_EEENS5_IJNST_IS1K_SC_EENST_INS5_IJSH_SB_EEENS5_IJSC_SF_EEEEEEEESJ_SK_SJ_SK_NS1F_6fusion15FusionCallbacksIS1J_NS1R_17LinearCombinationISJ_fSJ_fLNS_15FloatRoundStyleE2EEES1L_S1Q_JEEENS4_5SM1004TMEM4LOAD26SM100_TMEM_LOAD_32dp32b32xENS4_13SM90_TMA_LOADES1B_NS4_39AutoVectorizingCopyWithAssumedAlignmentILi128EEENS4_14SM90_TMA_STOREES1B_S23_S23_EEEvvEEEEvNT_6ParamsE:
[----:B------:R-:W1:Y:S01]  /*0000*/  LDC R1, c[0x0][0x37c] ;  /* 0x0000df00ff017b82 */ /* 0x000e620000000800 */
[----:B------:R-:W2:Y:S01]  /*0010*/  S2R R95, SR_TID.X ;  /* 0x00000000005f7919 */ /* 0x000ea20000002100 */
[----:B------:R-:W3:Y:S06]  /*0020*/  LDCU.64 UR8, c[0x0][0x890] ;  /* 0x00011200ff0877ac */ /* 0x000eec0008000a00 */
[----:B------:R-:W4:Y:S01]  /*0030*/  S2UR UR4, SR_CgaCtaId ;  /* 0x00000000000479c3 */ /* 0x000f220000008800 */
[----:B------:R-:W-:Y:S02]  /*0040*/  PRMT R80, RZ, 0x7610, R80 ;  /* 0x00007610ff507816 */ /* 0x000fe40000000050 */
[----:B------:R-:W-:Y:S01]  /*0050*/  ELECT P1, URZ, PT ;  /* 0x0000000000ff782f */ /* 0x000fe20003820000 */
[----:B---3--:R-:W-:-:S04]  /*0060*/  UISETP.NE.U32.AND UP0, UPT, UR8, URZ, UPT ;  /* 0x000000ff0800728c */ /* 0x008fc8000bf05070 */
[----:B------:R-:W-:Y:S02]  /*0070*/  UISETP.NE.AND.EX UP0, UPT, UR9, URZ, UPT, UP0 ;  /* 0x000000ff0900728c */ /* 0x000fe4000bf05300 */
[----:B----4-:R-:W-:Y:S02]  /*0080*/  ULOP3.LUT UR33, UR4, 0x1, URZ, 0xc0, !UPT ;  /* 0x0000000104217892 */ /* 0x010fe4000f8ec0ff */
[----:B------:R-:W-:Y:S01]  /*0090*/  ULOP3.LUT UR34, UR4, 0x1, URZ, 0x3c, !UPT ;  /* 0x0000000104227892 */ /* 0x000fe2000f8e3cff */
[----:B--2---:R-:W-:-:S05]  /*00a0*/  SHF.R.U32.HI R81, RZ, 0x5, R95 ;  /* 0x00000005ff517819 */ /* 0x004fca000001165f */
[----:B------:R-:W2:Y:S02]  /*00b0*/  SHFL.IDX PT, R0, R81, RZ, 0x1f ;  /* 0x00001fff51007589 */ /* 0x000ea400000e0000 */
[----:B--2---:R-:W-:Y:S01]  /*00c0*/  R2UR UR13, R0 ;  /* 0x00000000000d72ca */ /* 0x004fe200000e0000 */
[----:B-1----:R-:W-:-:S14]  /*00d0*/  BRA.U UP0, `(.L_x_0) ;  /* 0x0000000100307547 */ /* 0x002fdc000b800000 */
[----:B------:R-:W1:Y:S02]  /*00e0*/  LDCU.64 UR4, c[0x0][0x888] ;  /* 0x00011100ff0477ac */ /* 0x000e640008000a00 */
[----:B-1----:R-:W-:-:S04]  /*00f0*/  UISETP.NE.U32.AND UP0, UPT, UR4, URZ, UPT ;  /* 0x000000ff0400728c */ /* 0x002fc8000bf05070 */
[----:B------:R-:W-:-:S09]  /*0100*/  UISETP.NE.AND.EX UP0, UPT, UR5, URZ, UPT, UP0 ;  /* 0x000000ff0500728c */ /* 0x000fd2000bf05300 */
[----:B------:R-:W-:Y:S05]  /*0110*/  BRA.U !UP0, `(.L_x_1) ;  /* 0x0000000108147547 */ /* 0x000fea000b800000 */
[----:B------:R-:W1:Y:S01]  /*0120*/  LDC.64 R2, c[0x0][0x888] ;  /* 0x00022200ff027b82 */ /* 0x000e620000000a00 */
[----:B------:R-:W1:Y:S02]  /*0130*/  LDCU.64 UR4, c[0x0][0x358] ;  /* 0x00006b00ff0477ac */ /* 0x000e640008000a00 */
[----:B-1----:R1:W5:Y:S01]  /*0140*/  LDG.E R41, desc[UR4][R2.64] ;  /* 0x0000000402297981 */ /* 0x002362000c1e1900 */
[----:B------:R-:W-:Y:S01]  /*0150*/  HFMA2 R80, -RZ, RZ, 0, 5.9604644775390625e-08 ;  /* 0x00000001ff507431 */ /* 0x000fe200000001ff */
[----:B------:R-:W-:Y:S05]  /*0160*/  BRA `(.L_x_0) ;  /* 0x00000000000c7947 */ /* 0x000fea0003800000 */
.L_x_1:
[----:B------:R-:W1:Y:S01]  /*0170*/  LDCU UR4, c[0x0][0x880] ;  /* 0x00011000ff0477ac */ /* 0x000e620008000800 */
[----:B------:R-:W-:Y:S01]  /*0180*/  HFMA2 R80, -RZ, RZ, 0, 5.9604644775390625e-08 ;  /* 0x00000001ff507431 */ /* 0x000fe200000001ff */
[----:B-1----:R-:W-:-:S07]  /*0190*/  MOV R41, UR4 ;  /* 0x0000000400297c02 */ /* 0x002fce0008000f00 */
.L_x_0:
[----:B------:R-:W2:Y:S02]  /*01a0*/  LDCU.64 UR4, c[0x0][0x8b0] ;  /* 0x00011600ff0477ac */ /* 0x000ea40008000a00 */
[----:B--2---:R-:W-:-:S04]  /*01b0*/  UISETP.NE.U32.AND UP0, UPT, UR4, URZ, UPT ;  /* 0x000000ff0400728c */ /* 0x004fc8000bf05070 */
[----:B------:R-:W-:-:S09]  /*01c0*/  UISETP.NE.AND.EX UP0, UPT, UR5, URZ, UPT, UP0 ;  /* 0x000000ff0500728c */ /* 0x000fd2000bf05300 */
[----:B------:R-:W-:Y:S05]  /*01d0*/  BRA.U UP0, `(.L_x_2) ;  /* 0x0000000100287547 */ /* 0x000fea000b800000 */
[----:B------:R-:W2:Y:S02]  /*01e0*/  LDCU.64 UR4, c[0x0][0x8a8] ;  /* 0x00011500ff0477ac */ /* 0x000ea40008000a00 */
[----:B--2---:R-:W-:-:S04]  /*01f0*/  UISETP.NE.U32.AND UP0, UPT, UR4, URZ, UPT ;  /* 0x000000ff0400728c */ /* 0x004fc8000bf05070 */
[----:B------:R-:W-:-:S09]  /*0200*/  UISETP.NE.AND.EX UP0, UPT, UR5, URZ, UPT, UP0 ;  /* 0x000000ff0500728c */ /* 0x000fd2000bf05300 */
[----:B------:R-:W-:Y:S05]  /*0210*/  BRA.U !UP0, `(.L_x_3) ;  /* 0x0000000108107547 */ /* 0x000fea000b800000 */
[----:B------:R-:W2:Y:S01]  /*0220*/  LDC.64 R38, c[0x0][0x8a8] ;  /* 0x00022a00ff267b82 */ /* 0x000ea20000000a00 */
[----:B------:R-:W2:Y:S02]  /*0230*/  LDCU.64 UR4, c[0x0][0x358] ;  /* 0x00006b00ff0477ac */ /* 0x000ea40008000a00 */
[----:B--2---:R2:W5:Y:S01]  /*0240*/  LDG.E R38, desc[UR4][R38.64] ;  /* 0x0000000426267981 */ /* 0x004562000c1e1900 */
[----:B------:R-:W-:Y:S05]  /*0250*/  BRA `(.L_x_2) ;  /* 0x0000000000087947 */ /* 0x000fea0003800000 */
.L_x_3:
[----:B------:R-:W2:Y:S02]  /*0260*/  LDCU UR4, c[0x0][0x8a0] ;  /* 0x00011400ff0477ac */ /* 0x000ea40008000800 */
[----:B--2---:R-:W-:Y:S02]  /*0270*/  MOV R38, UR4 ;  /* 0x0000000400267c02 */ /* 0x004fe40008000f00 */
.L_x_2:
[----:B------:R-:W-:Y:S01]  /*0280*/  IMAD.U32 R0, RZ, RZ, UR13 ;  /* 0x0000000dff007e24 */ /* 0x000fe2000f8e00ff */
[----:B------:R-:W-:Y:S04]  /*0290*/  BSSY.RECONVERGENT B0, `(.L_x_4) ;  /* 0x000000c000007945 */ /* 0x000fe80003800200 */
[C---:B------:R-:W-:Y:S02]  /*02a0*/  ISETP.NE.OR P2, PT, R0.reuse, 0x1, !P1 ;  /* 0x000000010000780c */ /* 0x040fe40004f45670 */
[----:B------:R-:W-:-:S11]  /*02b0*/  ISETP.NE.OR P0, PT, R0, 0x3, !P1 ;  /* 0x000000030000780c */ /* 0x000fd60004f05670 */
[----:B------:R-:W-:Y:S05]  /*02c0*/  @P2 BRA `(.L_x_5) ;  /* 0x0000000000202947 */ /* 0x000fea0003800000 */
[----:B------:R-:W3:Y:S02]  /*02d0*/  LDCU.64 UR4, c[0x0][0x348] ;  /* 0x00006900ff0477ac */ /* 0x000ee40008000a00 */
[----:B---3--:R-:W-:Y:S02]  /*02e0*/  UIADD3 UR6, UP1, UPT, UR4, 0x80, URZ ;  /* 0x0000008004067890 */ /* 0x008fe4000ff3e0ff */
[----:B------:R-:W-:Y:S02]  /*02f0*/  UIADD3 UR4, UP0, UPT, UR4, 0x180, URZ ;  /* 0x0000018004047890 */ /* 0x000fe4000ff1e0ff */
[----:B------:R-:W-:Y:S02]  /*0300*/  UIADD3.X UR7, UPT, UPT, URZ, UR5, URZ, UP1, !UPT ;  /* 0x00000005ff077290 */ /* 0x000fe40008ffe4ff */
[----:B------:R-:W-:-:S07]  /*0310*/  UIADD3.X UR5, UPT, UPT, URZ, UR5, URZ, UP0, !UPT ;  /* 0x00000005ff057290 */ /* 0x000fce00087fe4ff */
[----:B------:R3:W-:Y:S02]  /*0320*/  UTMACCTL.PF [UR6] ;  /* 0x00000000060079b9 */ /* 0x0007e40008040000 */
[----:B------:R3:W-:Y:S02]  /*0330*/  UTMACCTL.PF [UR4] ;  /* 0x00000000040079b9 */ /* 0x0007e40008040000 */
[----:B---3--:R-:W-:Y:S01]  /*0340*/  NOP ;  /* 0x0000000000007918 */ /* 0x008fe20000000000 */
.L_x_5:
[----:B------:R-:W-:Y:S05]  /*0350*/  BSYNC.RECONVERGENT B0 ;  /* 0x0000000000007941 */ /* 0x000fea0003800200 */
.L_x_4:
[----:B------:R-:W-:Y:S04]  /*0360*/  BSSY.RECONVERGENT B0, `(.L_x_6) ;  /* 0x000000a000007945 */ /* 0x000fe80003800200 */
        /* <DEDUP_REMOVED lines=9> */
.L_x_7:
[----:B------:R-:W-:Y:S05]  /*0400*/  BSYNC.RECONVERGENT B0 ;  /* 0x0000000000007941 */ /* 0x000fea0003800200 */
.L_x_6:
[----:B------:R-:W3:Y:S01]  /*0410*/  LDCU.64 UR4, c[0x0][0x888] ;  /* 0x00011100ff0477ac */ /* 0x000ee20008000a00 */
[----:B------:R-:W-:Y:S02]  /*0420*/  UISETP.EQ.U32.AND UP1, UPT, UR8, URZ, UPT ;  /* 0x000000ff0800728c */ /* 0x000fe4000bf22070 */
[----:B------:R-:W-:Y:S02]  /*0430*/  UPLOP3.LUT UP3, UPT, UPT, UPT, UPT, 0x80, 0x8 ;  /* 0x000000000008789c */ /* 0x000fe40003f6f070 */
[----:B---3--:R-:W-:-:S04]  /*0440*/  UISETP.NE.U32.AND UP0, UPT, UR4, URZ, UPT ;  /* 0x000000ff0400728c */ /* 0x008fc8000bf05070 */
[----:B------:R-:W-:-:S04]  /*0450*/  UISETP.NE.AND.EX UP0, UPT, UR5, URZ, UPT, UP0 ;  /* 0x000000ff0500728c */ /* 0x000fc8000bf05300 */
[----:B------:R-:W-:-:S04]  /*0460*/  UISETP.EQ.OR.EX UP2, UPT, UR9, URZ, !UP0, UP1 ;  /* 0x000000ff0900728c */ /* 0x000fc8000c742710 */
[----:B------:R-:W-:-:S06]  /*0470*/  UP2UR UR4, UPR, URZ, 0x4 ;  /* 0x00000004ff047883 */ /* 0x000fcc0008000000 */
[----:B------:R-:W-:Y:S01]  /*0480*/  MOV R84, UR4 ;  /* 0x0000000400547c02 */ /* 0x000fe20008000f00 */
[----:B------:R-:W-:Y:S06]  /*0490*/  BRA.U !UP2, `(.L_x_8) ;  /* 0x000000010a207547 */ /* 0x000fec000b800000 */
[----:B------:R-:W-:Y:S01]  /*04a0*/  UISETP.NE.U32.AND UP1, UPT, UR8, URZ, UPT ;  /* 0x000000ff0800728c */ /* 0x000fe2000bf25070 */
[----:B-----5:R-:W-:Y:S01]  /*04b0*/  FSETP.NEU.AND P0, PT, R41, RZ, PT ;  /* 0x000000ff2900720b */ /* 0x020fe20003f0d000 */
[----:B------:R-:W-:Y:S02]  /*04c0*/  USEL UR4, URZ, 0xffffffff, UP0 ;  /* 0xffffffffff047887 */ /* 0x000fe40008000000 */
[----:B------:R-:W-:-:S10]  /*04d0*/  UISETP.NE.AND.EX UP1, UPT, UR9, URZ, UPT, UP1 ;  /* 0x000000ff0900728c */ /* 0x000fd4000bf25310 */
[----:B------:R-:W-:Y:S01]  /*04e0*/  VOTEU.ANY UP0, P0 ;  /* 0x0000000000ff7886 */ /* 0x000fe20000000100 */
[----:B------:R-:W-:-:S04]  /*04f0*/  @!UP1 USEL UR4, URZ, 0xffffffff, UP0 ;  /* 0xffffffffff049887 */ /* 0x000fc80008000000 */
[----:B------:R-:W-:-:S04]  /*0500*/  ULOP3.LUT UR4, UR4, 0x1, URZ, 0xc0, !UPT ;  /* 0x0000000104047892 */ /* 0x000fc8000f8ec0ff */
[----:B------:R-:W-:-:S11]  /*0510*/  UISETP.NE.U32.AND UP3, UPT, UR4, 0x1, UPT ;  /* 0x000000010400788c */ /* 0x000fd6000bf65070 */
.L_x_8:
[----:B------:R-:W3:Y:S01]  /*0520*/  SHFL.IDX PT, R0, R81, RZ, 0x1f ;  /* 0x00001fff51007589 */ /* 0x000ee200000e0000 */
[----:B------:R-:W-:-:S04]  /*0530*/  UISETP.NE.AND UP0, UPT, UR13, 0x2, UPT ;  /* 0x000000020d00788c */ /* 0x000fc8000bf05270 */
[----:B------:R-:W-:Y:S02]  /*0540*/  UISETP.EQ.AND UP1, UPT, UR33, URZ, !UP0 ;  /* 0x000000ff2100728c */ /* 0x000fe4000c722270 */
[----:B------:R-:W-:-:S04]  /*0550*/  USEL UR53, URZ, 0x1, UP0 ;  /* 0x00000001ff357887 */ /* 0x000fc80008000000 */
[----:B------:R-:W-:Y:S02]  /*0560*/  PLOP3.LUT P3, PT, P1, PT, UP1, 0x80, 0x8 ;  /* 0x000000000008781c */ /* 0x000fe40000f6f018 */
[----:B---3--:R-:W-:-:S13]  /*0570*/  ISETP.NE.AND P0, PT, R0, RZ, PT ;  /* 0x000000ff0000720c */ /* 0x008fda0003f05270 */
[----:B------:R-:W-:Y:S05]  /*0580*/  @P0 BRA `(.L_x_9) ;  /* 0x0000000000580947 */ /* 0x000fea0003800000 */
[----:B------:R-:W3:Y:S01]  /*0590*/  S2UR UR5, SR_CgaCtaId ;  /* 0x00000000000579c3 */ /* 0x000ee20000008800 */
[----:B------:R-:W-:Y:S01]  /*05a0*/  UMOV UR4, 0x400 ;  /* 0x0000040000047882 */ /* 0x000fe20000000000 */
[----:B------:R-:W-:Y:S01]  /*05b0*/  UMOV UR8, 0x1 ;  /* 0x0000000100087882 */ /* 0x000fe20000000000 */
[----:B------:R-:W-:Y:S01]  /*05c0*/  UMOV UR6, 0x2 ;  /* 0x0000000200067882 */ /* 0x000fe20000000000 */
[----:B------:R-:W-:-:S04]  /*05d0*/  UIADD3 UR8, UPT, UPT, -UR8, 0x100000, URZ ;  /* 0x0010000008087890 */ /* 0x000fc8000fffe1ff */
[----:B------:R-:W-:Y:S02]  /*05e0*/  USHF.L.U32 UR9, UR8, 0xb, URZ ;  /* 0x0000000b08097899 */ /* 0x000fe400080006ff */
[----:B------:R-:W-:Y:S02]  /*05f0*/  USHF.L.U32 UR8, UR8, 0x1, URZ ;  /* 0x0000000108087899 */ /* 0x000fe400080006ff */
[----:B------:R-:W-:-:S04]  /*0600*/  UIADD3 UR6, UPT, UPT, -UR6, 0x100000, URZ ;  /* 0x0010000006067890 */ /* 0x000fc8000fffe1ff */
[----:B------:R-:W-:Y:S02]  /*0610*/  USHF.L.U32 UR7, UR6, 0xb, URZ ;  /* 0x0000000b06077899 */ /* 0x000fe400080006ff */
[----:B------:R-:W-:Y:S01]  /*0620*/  USHF.L.U32 UR6, UR6, 0x1, URZ ;  /* 0x0000000106067899 */ /* 0x000fe200080006ff */
[----:B------:R-:W-:Y:S01]  /*0630*/  ELECT P0, URZ, PT ;  /* 0x0000000000ff782f */ /* 0x000fe20003800000 */
[----:B---3--:R-:W-:Y:S01]  /*0640*/  ULEA UR4, UR5, UR4, 0x18 ;  /* 0x0000000405047291 */ /* 0x008fe2000f8ec0ff */
[----:B------:R-:W3:Y:S11]  /*0650*/  FENCE.VIEW.ASYNC.S ;  /* 0x00000000000073c6 */ /* 0x000ef60000000000 */
[----:B---3--:R3:W4:Y:S01]  /*0660*/  SYNCS.EXCH.64 URZ, [UR4], UR8 ;  /* 0x0000000804ff75b2 */ /* 0x0087220008000100 */
[----:B------:R3:W1:Y:S01]  /*0670*/  SYNCS.EXCH.64 URZ, [UR4+0x20], UR6 ;  /* 0x0000200604ff75b2 */ /* 0x0006620008000100 */
[----:B------:R3:W1:Y:S01]  /*0680*/  SYNCS.EXCH.64 URZ, [UR4+0x8], UR8 ;  /* 0x0000080804ff75b2 */ /* 0x0006620008000100 */
[----:B------:R3:W1:Y:S01]  /*0690*/  SYNCS.EXCH.64 URZ, [UR4+0x28], UR6 ;  /* 0x0000280604ff75b2 */ /* 0x0006620008000100 */
[----:B------:R3:W1:Y:S01]  /*06a0*/  SYNCS.EXCH.64 URZ, [UR4+0x10], UR8 ;  /* 0x0000100804ff75b2 */ /* 0x0006620008000100 */
[----:B------:R3:W1:Y:S01]  /*06b0*/  SYNCS.EXCH.64 URZ, [UR4+0x30], UR6 ;  /* 0x0000300604ff75b2 */ /* 0x0006620008000100 */
[----:B------:R3:W1:Y:S01]  /*06c0*/  SYNCS.EXCH.64 URZ, [UR4+0x18], UR8 ;  /* 0x0000180804ff75b2 */ /* 0x0006620008000100 */
[----:B------:R3:W1:Y:S01]  /*06d0*/  SYNCS.EXCH.64 URZ, [UR4+0x38], UR6 ;  /* 0x0000380604ff75b2 */ /* 0x0006620008000100 */
[----:B------:R-:W-:Y:S01]  /*06e0*/  NOP ;  /* 0x0000000000007918 */ /* 0x000fe20000000000 */
.L_x_9:
[----:B------:R-:W2:Y:S01]  /*06f0*/  SHFL.IDX PT, R0, R81, RZ, 0x1f ;  /* 0x00001fff51007589 */ /* 0x000ea200000e0000 */
[----:B------:R-:W-:Y:S01]  /*0700*/  NOP ;  /* 0x0000000000007918 */ /* 0x000fe20000000000 */
[----:B--2---:R-:W-:-:S13]  /*0710*/  ISETP.NE.AND P0, PT, R0, 0x1, PT ;  /* 0x000000010000780c */ /* 0x004fda0003f05270 */
[----:B------:R-:W-:Y:S05]  /*0720*/  @P0 BRA `(.L_x_10) ;  /* 0x0000000000580947 */ /* 0x000fea0003800000 */
[----:B------:R-:W2:Y:S01]  /*0730*/  S2UR UR5, SR_CgaCtaId ;  /* 0x00000000000579c3 */ /* 0x000ea20000008800 */
[----:B---3--:R-:W-:Y:S01]  /*0740*/  UMOV UR4, 0x400 ;  /* 0x0000040000047882 */ /* 0x008fe20000000000 */
        /* <DEDUP_REMOVED lines=9> */
[----:B--2---:R-:W-:Y:S01]  /*07e0*/  ULEA UR4, UR5, UR4, 0x18 ;  /* 0x0000000405047291 */ /* 0x004fe2000f8ec0ff */
[----:B------:R-:W2:Y:S11]  /*07f0*/  FENCE.VIEW.ASYNC.S ;  /* 0x00000000000073c6 */ /* 0x000eb60000000000 */
[----:B--2---:R2:W3:Y:S01]  /*0800*/  SYNCS.EXCH.64 URZ, [UR4+0x40], UR8 ;  /* 0x0000400804ff75b2 */ /* 0x0044e20008000100 */
        /* <DEDUP_REMOVED lines=8> */
.L_x_10:
[----:B------:R-:W4:Y:S01]  /*0890*/  SHFL.IDX PT, R0, R81, RZ, 0x1f ;  /* 0x00001fff51007589 */ /* 0x000f2200000e0000 */
[----:B------:R-:W-:Y:S01]  /*08a0*/  NOP ;  /* 0x0000000000007918 */ /* 0x000fe20000000000 */
[----:B----4-:R-:W-:-:S13]  /*08b0*/  ISETP.NE.AND P0, PT, R0, 0x3, PT ;  /* 0x000000030000780c */ /* 0x010fda0003f05270 */
[----:B------:R-:W-:Y:S05]  /*08c0*/  @P0 BRA `(.L_x_11) ;  /* 0x0000000000300947 */ /* 0x000fea0003800000 */
[----:B--23--:R-:W2:Y:S01]  /*08d0*/  S2UR UR6, SR_CgaCtaId ;  /* 0x00000000000679c3 */ /* 0x00cea20000008800 */
[----:B------:R-:W-:Y:S01]  /*08e0*/  UMOV UR4, 0x400 ;  /* 0x0000040000047882 */ /* 0x000fe20000000000 */
[----:B------:R-:W-:Y:S01]  /*08f0*/  UMOV UR5, 0x20 ;  /* 0x0000002000057882 */ /* 0x000fe20000000000 */
[----:B------:R-:W-:Y:S01]  /*0900*/  ELECT P0, URZ, PT ;  /* 0x0000000000ff782f */ /* 0x000fe20003800000 */
[----:B--2---:R-:W-:Y:S02]  /*0910*/  ULEA UR6, UR6, UR4, 0x18 ;  /* 0x0000000406067291 */ /* 0x004fe4000f8ec0ff */
[----:B------:R-:W-:-:S04]  /*0920*/  UIADD3 UR4, UPT, UPT, -UR5, 0x100000, URZ ;  /* 0x0010000005047890 */ /* 0x000fc8000fffe1ff */
[----:B------:R-:W-:Y:S02]  /*0930*/  USHF.L.U32 UR5, UR4, 0xb, URZ ;  /* 0x0000000b04057899 */ /* 0x000fe400080006ff */
[----:B------:R-:W-:Y:S01]  /*0940*/  USHF.L.U32 UR4, UR4, 0x1, URZ ;  /* 0x0000000104047899 */ /* 0x000fe200080006ff */
[----:B------:R-:W2:Y:S11]  /*0950*/  FENCE.VIEW.ASYNC.S ;  /* 0x00000000000073c6 */ /* 0x000eb60000000000 */
[----:B--2---:R4:W2:Y:S01]  /*0960*/  SYNCS.EXCH.64 URZ, [UR6+0x80], UR4 ;  /* 0x0000800406ff75b2 */ /* 0x0048a20008000100 */
[----:B------:R4:W3:Y:S02]  /*0970*/  SYNCS.EXCH.64 URZ, [UR6+0x88], UR4 ;  /* 0x0000880406ff75b2 */ /* 0x0008e40008000100 */
[----:B----4-:R-:W-:Y:S01]  /*0980*/  NOP ;  /* 0x0000000000007918 */ /* 0x010fe20000000000 */
.L_x_11:
[----:B------:R-:W4:Y:S01]  /*0990*/  SHFL.IDX PT, R0, R81, RZ, 0x1f ;  /* 0x00001fff51007589 */ /* 0x000f2200000e0000 */
[----:B------:R-:W-:Y:S01]  /*09a0*/  NOP ;  /* 0x0000000000007918 */ /* 0x000fe20000000000 */
[----:B----4-:R-:W-:-:S13]  /*09b0*/  ISETP.NE.AND P0, PT, R0, 0x4, PT ;  /* 0x000000040000780c */ /* 0x010fda0003f05270 */
[----:B------:R-:W-:Y:S05]  /*09c0*/  @P0 BRA `(.L_x_12) ;  /* 0x00000000004c0947 */ /* 0x000fea0003800000 */
[----:B------:R-:W4:Y:S01]  /*09d0*/  S2UR UR5, SR_CgaCtaId ;  /* 0x00000000000579c3 */ /* 0x000f220000008800 */
[----:B--23--:R-:W-:Y:S01]  /*09e0*/  UMOV UR4, 0x3a0 ;  /* 0x000003a000047882 */ /* 0x00cfe20000000000 */
[----:B------:R-:W-:Y:S01]  /*09f0*/  UMOV UR6, 0x400 ;  /* 0x0000040000067882 */ /* 0x000fe20000000000 */
[----:B------:R-:W-:Y:S01]  /*0a00*/  USEL UR4, UR4, 0x320, UP3 ;  /* 0x0000032004047887 */ /* 0x000fe20009800000 */
[----:B------:R-:W-:Y:S01]  /*0a10*/  UMOV UR8, 0x1 ;  /* 0x0000000100087882 */ /* 0x000fe20000000000 */
[----:B------:R-:W-:Y:S01]  /*0a20*/  ELECT P0, URZ, PT ;  /* 0x0000000000ff782f */ /* 0x000fe20003800000 */
[----:B------:R-:W-:-:S04]  /*0a30*/  UIADD3 UR8, UPT, UPT, -UR8, 0x100000, URZ ;  /* 0x0010000008087890 */ /* 0x000fc8000fffe1ff */
[----:B------:R-:W-:Y:S02]  /*0a40*/  USHF.L.U32 UR9, UR8, 0xb, URZ ;  /* 0x0000000b08097899 */ /* 0x000fe400080006ff */
[----:B------:R-:W-:Y:S02]  /*0a50*/  USHF.L.U32 UR8, UR8, 0x1, URZ ;  /* 0x0000000108087899 */ /* 0x000fe400080006ff */
[----:B----4-:R-:W-:Y:S02]  /*0a60*/  ULEA UR6, UR5, UR6, 0x18 ;  /* 0x0000000605067291 */ /* 0x010fe4000f8ec0ff */
[----:B------:R-:W-:-:S04]  /*0a70*/  UIADD3 UR4, UPT, UPT, -UR4, 0x100000, URZ ;  /* 0x0010000004047890 */ /* 0x000fc8000fffe1ff */
[----:B------:R-:W-:Y:S02]  /*0a80*/  USHF.L.U32 UR5, UR4, 0xb, URZ ;  /* 0x0000000b04057899 */ /* 0x000fe400080006ff */
[----:B------:R-:W-:Y:S01]  /*0a90*/  USHF.L.U32 UR4, UR4, 0x1, URZ ;  /* 0x0000000104047899 */ /* 0x000fe200080006ff */
[----:B------:R-:W2:Y:S03]  /*0aa0*/  FENCE.VIEW.ASYNC.S ;  /* 0x00000000000073c6 */ /* 0x000ea60000000000 */
[----:B--2---:R4:W2:Y:S08]  /*0ab0*/  SYNCS.EXCH.64 URZ, [UR6+0x90], UR8 ;  /* 0x0000900806ff75b2 */ /* 0x0048b00008000100 */
[----:B------:R4:W3:Y:S01]  /*0ac0*/  SYNCS.EXCH.64 URZ, [UR6+0xa0], UR4 ;  /* 0x0000a00406ff75b2 */ /* 0x0008e20008000100 */
[----:B------:R4:W1:Y:S01]  /*0ad0*/  SYNCS.EXCH.64 URZ, [UR6+0x98], UR8 ;  /* 0x0000980806ff75b2 */ /* 0x0008620008000100 */
[----:B------:R4:W1:Y:S02]  /*0ae0*/  SYNCS.EXCH.64 URZ, [UR6+0xa8], UR4 ;  /* 0x0000a80406ff75b2 */ /* 0x0008640008000100 */
[----:B----4-:R-:W-:Y:S01]  /*0af0*/  NOP ;  /* 0x0000000000007918 */ /* 0x010fe20000000000 */
.L_x_12:
[----:B------:R-:W4:Y:S01]  /*0b00*/  SHFL.IDX PT, R0, R81, RZ, 0x1f ;  /* 0x00001fff51007589 */ /* 0x000f2200000e0000 */
[----:B------:R-:W-:Y:S01]  /*0b10*/  NOP ;  /* 0x0000000000007918 */ /* 0x000fe20000000000 */
[----:B----4-:R-:W-:-:S13]  /*0b20*/  ISETP.NE.AND P0, PT, R0, 0x5, PT ;  /* 0x000000050000780c */ /* 0x010fda0003f05270 */
[----:B------:R-:W-:Y:S05]  /*0b30*/  @P0 BRA `(.L_x_13) ;  /* 0x0000000000580947 */ /* 0x000fea0003800000 */
[----:B------:R-:W4:Y:S01]  /*0b40*/  S2UR UR5, SR_CgaCtaId ;  /* 0x00000000000579c3 */ /* 0x000f220000008800 */
[----:B--23--:R-:W-:Y:S01]  /*0b50*/  UMOV UR4, 0x400 ;  /* 0x0000040000047882 */ /* 0x00cfe20000000000 */
        /* <DEDUP_REMOVED lines=9> */
[----:B----4-:R-:W-:Y:S01]  /*0bf0*/  ULEA UR4, UR5, UR4, 0x18 ;  /* 0x0000000405047291 */ /* 0x010fe2000f8ec0ff */
[----:B------:R-:W2:Y:S11]  /*0c00*/  FENCE.VIEW.ASYNC.S ;  /* 0x00000000000073c6 */ /* 0x000eb60000000000 */
[----:B--2---:R4:W2:Y:S01]  /*0c10*/  SYNCS.EXCH.64 URZ, [UR4+0xb0], UR6 ;  /* 0x0000b00604ff75b2 */ /* 0x0048a20008000100 */
[----:B------:R4:W3:Y:S01]  /*0c20*/  SYNCS.EXCH.64 URZ, [UR4+0xd0], UR8 ;  /* 0x0000d00804ff75b2 */ /* 0x0008e20008000100 */
[----:B------:R4:W1:Y:S01]  /*0c30*/  SYNCS.EXCH.64 URZ, [UR4+0xb8], UR6 ;  /* 0x0000b80604ff75b2 */ /* 0x0008620008000100 */
[----:B------:R4:W1:Y:S01]  /*0c40*/  SYNCS.EXCH.64 URZ, [UR4+0xd8], UR8 ;  /* 0x0000d80804ff75b2 */ /* 0x0008620008000100 */
[----:B------:R4:W1:Y:S01]  /*0c50*/  SYNCS.EXCH.64 URZ, [UR4+0xc0], UR6 ;  /* 0x0000c00604ff75b2 */ /* 0x0008620008000100 */
[----:B------:R4:W1:Y:S01]  /*0c60*/  SYNCS.EXCH.64 URZ, [UR4+0xe0], UR8 ;  /* 0x0000e00804ff75b2 */ /* 0x0008620008000100 */
[----:B------:R4:W1:Y:S01]  /*0c70*/  SYNCS.EXCH.64 URZ, [UR4+0xc8], UR6 ;  /* 0x0000c80604ff75b2 */ /* 0x0008620008000100 */
[----:B------:R4:W1:Y:S02]  /*0c80*/  SYNCS.EXCH.64 URZ, [UR4+0xe8], UR8 ;  /* 0x0000e80804ff75b2 */ /* 0x0008640008000100 */
[----:B----4-:R-:W-:Y:S01]  /*0c90*/  NOP ;  /* 0x0000000000007918 */ /* 0x010fe20000000000 */
.L_x_13:
[----:B------:R-:W4:Y:S01]  /*0ca0*/  SHFL.IDX PT, R0, R81, RZ, 0x1f ;  /* 0x00001fff51007589 */ /* 0x000f2200000e0000 */
[----:B------:R-:W-:Y:S01]  /*0cb0*/  ISETP.NE.OR P1, PT, RZ, UR13, !P1 ;  /* 0x0000000dff007c0c */ /* 0x000fe2000cf25670 */
[----:B------:R-:W-:Y:S01]  /*0cc0*/  NOP ;  /* 0x0000000000007918 */ /* 0x000fe20000000000 */
[----:B----4-:R-:W-:-:S13]  /*0cd0*/  ISETP.NE.AND P0, PT, R0, 0x3, PT ;  /* 0x000000030000780c */ /* 0x010fda0003f05270 */
[----:B------:R-:W-:Y:S05]  /*0ce0*/  @P0 BRA `(.L_x_14) ;  /* 0x0000000000380947 */ /* 0x000fea0003800000 */
[----:B------:R-:W4:Y:S01]  /*0cf0*/  S2UR UR5, SR_CgaCtaId ;  /* 0x00000000000579c3 */ /* 0x000f220000008800 */
[----:B--23--:R-:W-:Y:S01]  /*0d00*/  UMOV UR4, 0x400 ;  /* 0x0000040000047882 */ /* 0x00cfe20000000000 */
[----:B------:R-:W-:Y:S01]  /*0d10*/  UMOV UR6, 0x20 ;  /* 0x0000002000067882 */ /* 0x000fe20000000000 */
[----:B------:R-:W-:Y:S01]  /*0d20*/  ELECT P0, URZ, PT ;  /* 0x0000000000ff782f */ /* 0x000fe20003800000 */
[----:B------:R-:W-:-:S04]  /*0d30*/  UIADD3 UR6, UPT, UPT, -UR6, 0x100000, URZ ;  /* 0x0010000006067890 */ /* 0x000fc8000fffe1ff */
[----:B------:R-:W-:Y:S02]  /*0d40*/  USHF.L.U32 UR7, UR6, 0xb, URZ ;  /* 0x0000000b06077899 */ /* 0x000fe400080006ff */
[----:B------:R-:W-:Y:S02]  /*0d50*/  USHF.L.U32 UR6, UR6, 0x1, URZ ;  /* 0x0000000106067899 */ /* 0x000fe400080006ff */
[----:B----4-:R-:W-:Y:S01]  /*0d60*/  ULEA UR4, UR5, UR4, 0x18 ;  /* 0x0000000405047291 */ /* 0x010fe2000f8ec0ff */
[----:B------:R-:W2:Y:S11]  /*0d70*/  FENCE.VIEW.ASYNC.S ;  /* 0x00000000000073c6 */ /* 0x000eb60000000000 */
[----:B--2---:R4:W2:Y:S01]  /*0d80*/  SYNCS.EXCH.64 URZ, [UR4+0xf0], UR6 ;  /* 0x0000f00604ff75b2 */ /* 0x0048a20008000100 */
[----:B------:R4:W3:Y:S01]  /*0d90*/  SYNCS.EXCH.64 URZ, [UR4+0x100], UR6 ;  /* 0x0001000604ff75b2 */ /* 0x0008e20008000100 */
[----:B------:R4:W1:Y:S01]  /*0da0*/  SYNCS.EXCH.64 URZ, [UR4+0xf8], UR6 ;  /* 0x0000f80604ff75b2 */ /* 0x0008620008000100 */
[----:B------:R4:W1:Y:S02]  /*0db0*/  SYNCS.EXCH.64 URZ, [UR4+0x108], UR6 ;  /* 0x0001080604ff75b2 */ /* 0x0008640008000100 */
[----:B----4-:R-:W-:Y:S01]  /*0dc0*/  NOP ;  /* 0x0000000000007918 */ /* 0x010fe20000000000 */
.L_x_14:
[----:B--23--:R-:W2:Y:S01]  /*0dd0*/  S2UR UR7, SR_CgaCtaId ;  /* 0x00000000000779c3 */ /* 0x00cea20000008800 */
[----:B------:R-:W-:Y:S01]  /*0de0*/  VOTEU.ALL UP0, P1 ;  /* 0x0000000000ff7886 */ /* 0x000fe20000800000 */
[----:B------:R-:W-:Y:S01]  /*0df0*/  UMOV UR4, 0x20 ;  /* 0x0000002000047882 */ /* 0x000fe20000000000 */
[----:B------:R-:W-:Y:S01]  /*0e00*/  NOP ;  /* 0x0000000000007918 */ /* 0x000fe20000000000 */
[----:B-1----:R-:W-:Y:S01]  /*0e10*/  LOP3.LUT R3, R95, 0x1f, RZ, 0xc0, !PT ;  /* 0x0000001f5f037812 */ /* 0x002fe200078ec0ff */
[----:B------:R-:W-:Y:S01]  /*0e20*/  UISETP.NE.AND UP4, UPT, UR13, URZ, UPT ;  /* 0x000000ff0d00728c */ /* 0x000fe2000bf85270 */
[----:B------:R-:W-:Y:S01]  /*0e30*/  @!UP0 UMOV UR6, 0x400 ;  /* 0x0000040000068882 */ /* 0x000fe20000000000 */
[----:B------:R-:W-:-:S04]  /*0e40*/  @!UP0 UIADD3 UR4, UPT, UPT, -UR4, 0x100000, URZ ;  /* 0x0010000004048890 */ /* 0x000fc8000fffe1ff */
[----:B------:R-:W-:Y:S02]  /*0e50*/  @!UP0 USHF.L.U32 UR5, UR4, 0xb, URZ ;  /* 0x0000000b04058899 */ /* 0x000fe400080006ff */
[----:B------:R-:W-:Y:S02]  /*0e60*/  @!UP0 USHF.L.U32 UR4, UR4, 0x1, URZ ;  /* 0x0000000104048899 */ /* 0x000fe400080006ff */
[----:B--2---:R-:W-:Y:S01]  /*0e70*/  @!UP0 ULEA UR6, UR7, UR6, 0x18 ;  /* 0x0000000607068291 */ /* 0x004fe2000f8ec0ff */
[----:B------:R-:W1:Y:S01]  /*0e80*/  LDCU UR7, c[0x0][0x36c] ;  /* 0x00006d80ff0777ac */ /* 0x000e620008000800 */
[----:B------:R-:W-:Y:S01]  /*0e90*/  VOTEU.ALL UP0, P1 ;  /* 0x0000000000ff7886 */ /* 0x000fe20000800000 */
[----:B------:R-:W2:Y:S09]  /*0ea0*/  FENCE.VIEW.ASYNC.S ;  /* 0x00000000000073c6 */ /* 0x000eb20000000000 */
[----:B--2---:R2:W3:Y:S01]  /*0eb0*/  @!UP0 SYNCS.EXCH.64 URZ, [UR6+0x110], UR4 ;  /* 0x0001100406ff85b2 */ /* 0x0044e20008000100 */
[----:B-1----:R-:W-:-:S09]  /*0ec0*/  UISETP.EQ.U32.AND UP5, UPT, UR7, 0x1, UPT ;  /* 0x000000010700788c */ /* 0x002fd2000bfa2070 */
[----:B--2---:R-:W-:Y:S05]  /*0ed0*/  BRA.U !UP5, `(.L_x_15) ;  /* 0x000000010d087547 */ /* 0x004fea000b800000 */
[----:B---3--:R-:W-:Y:S01]  /*0ee0*/  UCGABAR_ARV ;  /* 0x00000000000079c7 */ /* 0x008fe20008000000 */
[----:B------:R-:W-:Y:S05]  /*0ef0*/  BRA `(.L_x_16) ;  /* 0x0000000000047947 */ /* 0x000fea0003800000 */
.L_x_15:
[----:B---3--:R-:W-:Y:S01]  /*0f00*/  NOP ;  /* 0x0000000000007918 */ /* 0x008fe20000000000 */
.L_x_16:
[----:B------:R-:W1:Y:S01]  /*0f10*/  S2UR UR19, SR_CTAID.X ;  /* 0x00000000001379c3 */ /* 0x000e620000002500 */
[----:B------:R-:W-:-:S05]  /*0f20*/  CS2R.32 R83, SR_CgaSize ;  /* 0x0000000000537805 */ /* 0x000fca0000008a00 */
[----:B------:R-:W-:-:S05]  /*0f30*/  IMAD R83, R83, -0xa0, RZ ;  /* 0xffffff6053537824 */ /* 0x000fca00078e02ff */
[----:B------:R-:W-:-:S14]  /*0f40*/  R2UR UR5, R83 ;  /* 0x00000000530572ca */ /* 0x000fdc00000e0000 */
[----:B------:R-:W2:Y:S01]  /*0f50*/  LDCU UR5, c[0x0][UR5+0x2b0] ;  /* 0x00005600050577ac */ /* 0x000ea20008000800 */
[----:B------:R-:W-:-:S05]  /*0f60*/  CS2R.32 R83, SR_CgaSize ;  /* 0x0000000000537805 */ /* 0x000fca0000008a00 */
[----:B------:R-:W-:-:S05]  /*0f70*/  IMAD R83, R83, -0xa0, RZ ;  /* 0xffffff6053537824 */ /* 0x000fca00078e02ff */
[----:B------:R-:W-:-:S14]  /*0f80*/  R2UR UR4, R83 ;  /* 0x00000000530472ca */ /* 0x000fdc00000e0000 */
[----:B------:R-:W3:Y:S01]  /*0f90*/  LDCU UR4, c[0x0][UR4+0x2b4] ;  /* 0x00005680040477ac */ /* 0x000ee20008000800 */
[----:B------:R-:W4:Y:S01]  /*0fa0*/  S2UR UR7, SR_CTAID.Y ;  /* 0x00000000000779c3 */ /* 0x000f220000002600 */
[----:B------:R-:W-:-:S05]  /*0fb0*/  CS2R.32 R83, SR_CgaSize ;  /* 0x0000000000537805 */ /* 0x000fca0000008a00 */
[----:B------:R-:W-:-:S05]  /*0fc0*/  IMAD R83, R83, -0xa0, RZ ;  /* 0xffffff6053537824 */ /* 0x000fca00078e02ff */
[----:B------:R-:W-:-:S14]  /*0fd0*/  R2UR UR8, R83 ;  /* 0x00000000530872ca */ /* 0x000fdc00000e0000 */
[----:B------:R-:W3:Y:S01]  /*0fe0*/  LDCU UR8, c[0x0][UR8+0x2a0] ;  /* 0x00005400080877ac */ /* 0x000ee20008000800 */
[----:B------:R-:W-:-:S05]  /*0ff0*/  CS2R.32 R83, SR_CgaSize ;  /* 0x0000000000537805 */ /* 0x000fca0000008a00 */
[----:B------:R-:W-:-:S05]  /*1000*/  IMAD R83, R83, -0xa0, RZ ;  /* 0xffffff6053537824 */ /* 0x000fca00078e02ff */
[----:B------:R-:W-:-:S14]  /*1010*/  R2UR UR9, R83 ;  /* 0x00000000530972ca */ /* 0x000fdc00000e0000 */
[----:B------:R-:W3:Y:S01]  /*1020*/  LDCU UR9, c[0x0][UR9+0x2a4] ;  /* 0x00005480090977ac */ /* 0x000ee20008000800 */
[----:B------:R-:W3:Y:S01]  /*1030*/  S2UR UR10, SR_CgaCtaId ;  /* 0x00000000000a79c3 */ /* 0x000ee20000008800 */
[----:B------:R-:W-:Y:S01]  /*1040*/  UISETP.GT.U32.AND UP0, UPT, UR33, 0xffff, UPT ;  /* 0x0000ffff2100788c */ /* 0x000fe2000bf04070 */
[----:B------:R-:W3:Y:S01]  /*1050*/  LDCU UR18, c[0x0][0xb24] ;  /* 0x00016480ff1277ac */ /* 0x000ee20008000800 */
[----:B------:R-:W-:Y:S01]  /*1060*/  UMOV UR27, 0x5 ;  /* 0x00000005001b7882 */ /* 0x000fe20000000000 */
[----:B-1----:R-:W-:-:S04]  /*1070*/  I2FP.F32.U32 R2, UR19 ;  /* 0x0000001300027c45 */ /* 0x002fc80008201000 */
[----:B------:R-:W1:Y:S01]  /*1080*/  S2UR UR36, SR_CTAID.Z ;  /* 0x00000000002479c3 */ /* 0x000e620000002700 */
[----:B------:R-:W1:Y:S01]  /*1090*/  LDCU UR45, c[0x0][0xb24] ;  /* 0x00016480ff2d77ac */ /* 0x000e620008000800 */
[----:B--2---:R-:W-:Y:S01]  /*10a0*/  FMUL R2, R2, UR5 ;  /* 0x0000000502027c20 */ /* 0x004fe20008400000 */
[----:B------:R-:W-:Y:S01]  /*10b0*/  USEL UR5, UR33, 0xffff, !UP0 ;  /* 0x0000ffff21057887 */ /* 0x000fe2000c000000 */
[----:B----4-:R-:W-:Y:S01]  /*10c0*/  I2FP.F32.U32 R0, UR7 ;  /* 0x0000000700007c45 */ /* 0x010fe20008201000 */
[----:B------:R-:W2:Y:S03]  /*10d0*/  LDCU UR26, c[0x0][0xb30] ;  /* 0x00016600ff1a77ac */ /* 0x000ea60008000800 */
[----:B------:R-:W4:Y:S01]  /*10e0*/  F2I.U32.TRUNC.NTZ R2, R2 ;  /* 0x0000000200027305 */ /* 0x000f22000020f000 */
[----:B---3--:R-:W-:Y:S01]  /*10f0*/  FMUL R0, R0, UR4 ;  /* 0x0000000400007c20 */ /* 0x008fe20008400000 */
[----:B------:R-:W-:-:S02]  /*1100*/  ULOP3.LUT UR24, UR5, 0xffff, URZ, 0xc0, !UPT ;  /* 0x0000ffff05187892 */ /* 0x000fc4000f8ec0ff */
[----:B------:R-:W-:Y:S02]  /*1110*/  USHF.L.U32 UR28, UR10, 0x9, URZ ;  /* 0x000000090a1c7899 */ /* 0x000fe400080006ff */
[----:B------:R-:W-:Y:S02]  /*1120*/  UISETP.GE.AND UP2, UPT, UR18, 0x1, UPT ;  /* 0x000000011200788c */ /* 0x000fe4000bf46270 */
[----:B------:R-:W3:Y:S01]  /*1130*/  F2I.U32.TRUNC.NTZ R0, R0 ;  /* 0x0000000000007305 */ /* 0x000ee2000020f000 */
[----:B------:R-:W-:Y:S01]  /*1140*/  UMOV UR32, UR7 ;  /* 0x0000000700207c82 */ /* 0x000fe20008000000 */
[----:B------:R-:W-:Y:S01]  /*1150*/  UMOV UR20, UR19 ;  /* 0x0000001300147c82 */ /* 0x000fe20008000000 */
[----:B----4-:R-:W-:Y:S02]  /*1160*/  R2UR UR4, R2 ;  /* 0x00000000020472ca */ /* 0x010fe400000e0000 */
[----:B------:R-:W-:Y:S02]  /*1170*/  PRMT R2, RZ, 0x7610, R2 ;  /* 0x00007610ff027816 */ /* 0x000fe40000000002 */
[----:B---3--:R-:W-:-:S02]  /*1180*/  R2UR UR6, R0 ;  /* 0x00000000000672ca */ /* 0x008fc400000e0000 */
[----:B------:R-:W-:-:S07]  /*1190*/  PRMT R0, RZ, 0x7610, R0 ;  /* 0x00007610ff007816 */ /* 0x000fce0000000000 */
[----:B------:R-:W-:-:S04]  /*11a0*/  UIADD3 UR5, UPT, UPT, -UR4, URZ, URZ ;  /* 0x000000ff04057290 */ /* 0x000fc8000fffe1ff */
[----:B------:R-:W-:Y:S02]  /*11b0*/  UIMAD UR5, UR8, UR5, UR19 ;  /* 0x00000005080572a4 */ /* 0x000fe4000f8e0213 */
[----:B------:R-:W-:-:S04]  /*11c0*/  UIADD3 UR4, UPT, UPT, -UR6, URZ, URZ ;  /* 0x000000ff06047290 */ /* 0x000fc8000fffe1ff */
[----:B------:R-:W-:Y:S01]  /*11d0*/  IMAD.U32 R83, RZ, RZ, UR5 ;  /* 0x00000005ff537e24 */ /* 0x000fe2000f8e00ff */
[----:B------:R-:W-:-:S06]  /*11e0*/  UIMAD UR4, UR9, UR4, UR7 ;  /* 0x00000004090472a4 */ /* 0x000fcc000f8e0207 */
[----:B------:R-:W-:Y:S01]  /*11f0*/  IMAD.U32 R82, RZ, RZ, UR4 ;  /* 0x00000004ff527e24 */ /* 0x000fe2000f8e00ff */
[----:B-12---:R-:W-:Y:S06]  /*1200*/  BRA.U UP4, `(.L_x_17) ;  /* 0x0000000104447547 */ /* 0x006fec000b800000 */
[----:B------:R-:W-:Y:S02]  /*1210*/  R2UR UR4, R83 ;  /* 0x00000000530472ca */ /* 0x000fe400000e0000 */
[----:B------:R-:W-:-:S11]  /*1220*/  R2UR UR8, R82 ;  /* 0x00000000520872ca */ /* 0x000fd600000e0000 */
[----:B------:R-:W-:Y:S02]  /*1230*/  UISETP.GT.U32.AND UP0, UPT, UR4, 0x1, UPT ;  /* 0x000000010400788c */ /* 0x000fe4000bf04070 */
[----:B------:R-:W-:Y:S02]  /*1240*/  ULOP3.LUT UR4, UR4, 0xfffffffe, URZ, 0xc0, !UPT ;  /* 0xfffffffe04047892 */ /* 0x000fe4000f8ec0ff */
[----:B------:R-:W-:Y:S02]  /*1250*/  UISETP.NE.AND UP1, UPT, UR8, URZ, UP0 ;  /* 0x000000ff0800728c */ /* 0x000fe40008725270 */
[----:B------:R-:W-:Y:S02]  /*1260*/  UISETP.NE.AND UP0, UPT, UR8, 0x1, UP0 ;  /* 0x000000010800788c */ /* 0x000fe40008705270 */
[----:B------:R-:W-:Y:S02]  /*1270*/  USEL UR7, URZ, 0x1, UP1 ;  /* 0x00000001ff077887 */ /* 0x000fe40008800000 */
[----:B------:R-:W-:-:S02]  /*1280*/  USEL UR6, URZ, 0x4, UP0 ;  /* 0x00000004ff067887 */ /* 0x000fc40008000000 */
[----:B------:R-:W-:Y:S02]  /*1290*/  USEL UR5, URZ, 0x2, UP1 ;  /* 0x00000002ff057887 */ /* 0x000fe40008800000 */
[----:B------:R-:W-:Y:S02]  /*12a0*/  ULEA UR4, UR8, UR4, 0x1 ;  /* 0x0000000408047291 */ /* 0x000fe4000f8e08ff */
[----:B------:R-:W-:Y:S02]  /*12b0*/  USEL UR8, URZ, 0x8, UP0 ;  /* 0x00000008ff087887 */ /* 0x000fe40008000000 */
[----:B------:R-:W-:-:S03]  /*12c0*/  UIADD3 UR5, UPT, UPT, UR5, UR6, UR7 ;  /* 0x0000000605057290 */ /* 0x000fc6000fffe007 */
[----:B------:R-:W-:Y:S01]  /*12d0*/  UMOV UR6, 0x3 ;  /* 0x0000000300067882 */ /* 0x000fe20000000000 */
[----:B------:R-:W-:Y:S02]  /*12e0*/  UIADD3 UR5, UPT, UPT, UR5, UR8, URZ ;  /* 0x0000000805057290 */ /* 0x000fe4000fffe0ff */
[----:B------:R-:W-:-:S04]  /*12f0*/  USHF.L.U32 UR4, UR6, UR4, URZ ;  /* 0x0000000406047299 */ /* 0x000fc800080006ff */
[----:B------:R-:W-:Y:S02]  /*1300*/  IMAD.U32 R2, RZ, RZ, UR5 ;  /* 0x00000005ff027e24 */ /* 0x000fe4000f8e00ff */
[----:B------:R-:W-:Y:S02]  /*1310*/  IMAD.U32 R0, RZ, RZ, UR4 ;  /* 0x00000004ff007e24 */ /* 0x000fe4000f8e00ff */
.L_x_17:
[----:B------:R-:W-:Y:S05]  /*1320*/  BRA.U !UP2, `(.L_x_18) ;  /* 0x000000010ad07547 */ /* 0x000fea000b800000 */
[----:B------:R-:W1:Y:S01]  /*1330*/  LDCU.128 UR20, c[0x0][0xb10] ;  /* 0x00016200ff1477ac */ /* 0x000e620008000c00 */
[----:B------:R-:W2:Y:S01]  /*1340*/  LDCU UR12, c[0x0][0x370] ;  /* 0x00006e00ff0c77ac */ /* 0x000ea20008000800 */
[----:B------:R-:W3:Y:S01]  /*1350*/  LDCU UR5, c[0x0][0x374] ;  /* 0x00006e80ff0577ac */ /* 0x000ee20008000800 */
[----:B------:R-:W4:Y:S01]  /*1360*/  LDCU UR25, c[0x0][0xb0c] ;  /* 0x00016180ff1977ac */ /* 0x000f220008000800 */
[----:B------:R-:W4:Y:S01]  /*1370*/  LDCU UR4, c[0x0][0xb20] ;  /* 0x00016400ff0477ac */ /* 0x000f220008000800 */
[----:B------:R-:W4:Y:S01]  /*1380*/  LDCU.64 UR16, c[0x0][0xb28] ;  /* 0x00016500ff1077ac */ /* 0x000f220008000a00 */
[----:B-1----:R-:W-:Y:S02]  /*1390*/  UISETP.NE.AND UP0, UPT, UR22, 0x1, UPT ;  /* 0x000000011600788c */ /* 0x002fe4000bf05270 */
[----:B---3--:R-:W-:Y:S02]  /*13a0*/  UIMAD.WIDE.U32 UR6, UR5, UR23, URZ ;  /* 0x00000017050672a5 */ /* 0x008fe4000f8e00ff */
[----:B--2---:R-:W-:-:S02]  /*13b0*/  UIMAD.WIDE.U32 UR8, UR12, UR20, URZ ;  /* 0x000000140c0872a5 */ /* 0x004fc4000f8e00ff */
[----:B----4-:R-:W-:Y:S02]  /*13c0*/  UISETP.NE.AND UP1, UPT, UR25, 0x1, UPT ;  /* 0x000000011900788c */ /* 0x010fe4000bf25270 */
[----:B------:R-:W-:Y:S01]  /*13d0*/  UISETP.NE.AND UP2, UPT, UR18, 0x1, UPT ;  /* 0x000000011200788c */ /* 0x000fe2000bf45270 */
[----:B------:R-:W-:Y:S02]  /*13e0*/  UMOV UR6, UR7 ;  /* 0x0000000700067c82 */ /* 0x000fe40008000000 */
[----:B------:R-:W-:Y:S01]  /*13f0*/  UMOV UR8, UR9 ;  /* 0x0000000900087c82 */ /* 0x000fe20008000000 */
[----:B------:R-:W-:Y:S02]  /*1400*/  @UP0 USHF.R.U32.HI UR5, URZ, UR4, UR6 ;  /* 0x00000004ff050299 */ /* 0x000fe40008011606 */
[----:B------:R-:W-:Y:S02]  /*1410*/  UIMAD.WIDE.U32 UR14, UR32, UR23, URZ ;  /* 0x00000017200e72a5 */ /* 0x000fe4000f8e00ff */
[----:B------:R-:W-:-:S02]  /*1420*/  UIMAD.WIDE.U32 UR6, UR5, UR16, URZ ;  /* 0x00000010050672a5 */ /* 0x000fc4000f8e00ff */
[----:B------:R-:W-:Y:S02]  /*1430*/  @UP1 USHF.R.U32.HI UR12, URZ, UR21, UR8 ;  /* 0x00000015ff0c1299 */ /* 0x000fe40008011608 */
[----:B------:R-:W-:Y:S02]  /*1440*/  UIMAD.WIDE.U32 UR10, UR19, UR20, URZ ;  /* 0x00000014130a72a5 */ /* 0x000fe4000f8e00ff */
[----:B------:R-:W-:Y:S01]  /*1450*/  UIMAD.WIDE.U32 UR8, UR12, UR16, URZ ;  /* 0x000000100c0872a5 */ /* 0x000fe2000f8e00ff */
[----:B------:R-:W-:Y:S01]  /*1460*/  UMOV UR14, UR15 ;  /* 0x0000000f000e7c82 */ /* 0x000fe20008000000 */
[----:B------:R-:W-:Y:S01]  /*1470*/  UMOV UR6, UR7 ;  /* 0x0000000700067c82 */ /* 0x000fe20008000000 */
[----:B------:R-:W-:Y:S02]  /*1480*/  USHF.R.U32.HI UR14, URZ, UR4, UR14 ;  /* 0x00000004ff0e7299 */ /* 0x000fe4000801160e */
[----:B------:R-:W-:Y:S01]  /*1490*/  @UP2 USHF.R.U32.HI UR5, URZ, UR17, UR6 ;  /* 0x00000011ff052299 */ /* 0x000fe20008011606 */
[----:B------:R-:W-:-:S02]  /*14a0*/  UMOV UR10, UR11 ;  /* 0x0000000b000a7c82 */ /* 0x000fc40008000000 */
[----:B------:R-:W-:Y:S01]  /*14b0*/  UMOV UR6, UR9 ;  /* 0x0000000900067c82 */ /* 0x000fe20008000000 */
[----:B------:R-:W-:Y:S02]  /*14c0*/  USHF.R.U32.HI UR10, URZ, UR21, UR10 ;  /* 0x00000015ff0a7299 */ /* 0x000fe4000801160a */
[----:B------:R-:W-:Y:S02]  /*14d0*/  @UP2 USHF.R.U32.HI UR12, URZ, UR17, UR6 ;  /* 0x00000011ff0c2299 */ /* 0x000fe40008011606 */
[----:B------:R-:W-:Y:S02]  /*14e0*/  USEL UR4, UR32, UR14, !UP0 ;  /* 0x0000000e20047287 */ /* 0x000fe4000c000000 */
[----:B------:R-:W-:Y:S02]  /*14f0*/  UIMAD UR6, UR5, UR18, URZ ;  /* 0x00000012050672a4 */ /* 0x000fe4000f8e02ff */
[----:B------:R-:W-:Y:S02]  /*1500*/  USEL UR5, UR19, UR10, !UP1 ;  /* 0x0000000a13057287 */ /* 0x000fe4000c800000 */
[----:B------:R-:W-:-:S02]  /*1510*/  UIMAD UR8, UR12, UR18, URZ ;  /* 0x000000120c0872a4 */ /* 0x000fc4000f8e02ff */
[----:B------:R-:W-:Y:S02]  /*1520*/  UISETP.GE.AND UP0, UPT, UR4, UR6, UPT ;  /* 0x000000060400728c */ /* 0x000fe4000bf06270 */
[----:B------:R-:W-:Y:S02]  /*1530*/  UIMAD.WIDE.U32 UR6, UR4, UR16, URZ ;  /* 0x00000010040672a5 */ /* 0x000fe4000f8e00ff */
[----:B------:R-:W-:Y:S02]  /*1540*/  UISETP.GE.OR UP0, UPT, UR5, UR8, UP0 ;  /* 0x000000080500728c */ /* 0x000fe40008706670 */
[----:B------:R-:W-:Y:S02]  /*1550*/  UIMAD.WIDE.U32 UR8, UR5, UR16, URZ ;  /* 0x00000010050872a5 */ /* 0x000fe4000f8e00ff */
[----:B------:R-:W-:Y:S02]  /*1560*/  USHF.R.U32.HI UR7, URZ, UR17, UR7 ;  /* 0x00000011ff077299 */ /* 0x000fe40008011607 */
[----:B------:R-:W-:-:S02]  /*1570*/  UIADD3 UR10, UPT, UPT, -UR4, URZ, URZ ;  /* 0x000000ff040a7290 */ /* 0x000fc4000fffe1ff */
[----:B------:R-:W-:Y:S02]  /*1580*/  USEL UR7, UR4, UR7, !UP2 ;  /* 0x0000000704077287 */ /* 0x000fe4000d000000 */
[----:B------:R-:W-:Y:S01]  /*1590*/  UIADD3 UR20, UPT, UPT, -UR5, URZ, URZ ;  /* 0x000000ff05147290 */ /* 0x000fe2000fffe1ff */
[----:B------:R-:W-:Y:S01]  /*15a0*/  @!UP0 UMOV UR6, UR9 ;  /* 0x0000000900068c82 */ /* 0x000fe20008000000 */
[----:B------:R-:W-:Y:S02]  /*15b0*/  UIADD3 UR8, UPT, UPT, -UR7, URZ, URZ ;  /* 0x000000ff07087290 */ /* 0x000fe4000fffe1ff */
[----:B------:R-:W-:Y:S02]  /*15c0*/  @!UP0 USHF.R.U32.HI UR6, URZ, UR17, UR6 ;  /* 0x00000011ff068299 */ /* 0x000fe40008011606 */
[----:B------:R-:W-:Y:S02]  /*15d0*/  UIMAD UR8, UR18, UR8, UR4 ;  /* 0x00000008120872a4 */ /* 0x000fe4000f8e0204 */
[----:B------:R-:W-:-:S02]  /*15e0*/  @!UP0 USEL UR6, UR5, UR6, !UP2 ;  /* 0x0000000605068287 */ /* 0x000fc4000d000000 */
[----:B------:R-:W-:Y:S02]  /*15f0*/  UIMAD UR32, UR22, UR10, UR32 ;  /* 0x0000000a162072a4 */ /* 0x000fe4000f8e0220 */
[----:B------:R-:W-:Y:S02]  /*1600*/  @!UP0 UIADD3 UR7, UPT, UPT, UR7, -UR6, URZ ;  /* 0x8000000607078290 */ /* 0x000fe4000fffe0ff */
[----:B------:R-:W-:Y:S02]  /*1610*/  @!UP0 UIMAD UR6, UR8, UR12, UR6 ;  /* 0x0000000c080682a4 */ /* 0x000fe4000f8e0206 */
[----:B------:R-:W-:Y:S02]  /*1620*/  @!UP0 UIMAD UR4, UR7, UR18, UR5 ;  /* 0x00000012070482a4 */ /* 0x000fe4000f8e0205 */
[----:B------:R-:W-:Y:S02]  /*1630*/  UIMAD UR20, UR25, UR20, UR19 ;  /* 0x00000014191472a4 */ /* 0x000fe4000f8e0213 */
[----:B------:R-:W-:Y:S01]  /*1640*/  UIMAD UR32, UR4, UR22, UR32 ;  /* 0x00000016042072a4 */ /* 0x000fe2000f8e0220 */
[----:B------:R-:W-:-:S02]  /*1650*/  @!UP0 UMOV UR5, UR6 ;  /* 0x0000000600058c82 */ /* 0x000fc40008000000 */
[----:B------:R-:W-:-:S12]  /*1660*/  UIMAD UR20, UR5, UR25, UR20 ;  /* 0x00000019051472a4 */ /* 0x000fd8000f8e0214 */
.L_x_18:
[----:B------:R-:W-:Y:S02]  /*1670*/  UISETP.NE.AND UP1, UPT, UR26, 0x1, UPT ;  /* 0x000000011a00788c */ /* 0x000fe4000bf25270 */
[----:B------:R-:W-:Y:S02]  /*1680*/  UISETP.NE.AND UP0, UPT, UR13, 0x2, UPT ;  /* 0x000000020d00788c */ /* 0x000fe4000bf05270 */
[----:B------:R-:W-:Y:S02]  /*1690*/  ULOP3.LUT UR28, UR28, 0x400, URZ, 0xc0, !UPT ;  /* 0x000004001c1c7892 */ /* 0x000fe4000f8ec0ff */
[----:B------:R-:W-:-:S03]  /*16a0*/  USHF.L.U32 UR24, UR27, UR24, URZ ;  /* 0x000000181b187299 */ /* 0x000fc600080006ff */
[----:B------:R-:W-:Y:S09]  /*16b0*/  BRA.U UP1, `(.L_x_19) ;  /* 0x0000000101447547 */ /* 0x000ff2000b800000 */
[----:B------:R-:W1:Y:S01]  /*16c0*/  LDCU.128 UR8, c[0x0][0xb10] ;  /* 0x00016200ff0877ac */ /* 0x000e620008000c00 */
[----:B------:R-:W2:Y:S01]  /*16d0*/  LDCU UR12, c[0x0][0xb0c] ;  /* 0x00016180ff0c77ac */ /* 0x000ea20008000800 */
[----:B------:R-:W3:Y:S01]  /*16e0*/  LDCU UR14, c[0x0][0xb20] ;  /* 0x00016400ff0e77ac */ /* 0x000ee20008000800 */
[----:B-1----:R-:W-:Y:S02]  /*16f0*/  UIMAD.WIDE.U32 UR6, UR20, UR8, URZ ;  /* 0x00000008140672a5 */ /* 0x002fe4000f8e00ff */
[----:B------:R-:W-:Y:S02]  /*1700*/  UIMAD.WIDE.U32 UR4, UR32, UR11, URZ ;  /* 0x0000000b200472a5 */ /* 0x000fe4000f8e00ff */
[----:B--2---:R-:W-:Y:S02]  /*1710*/  UISETP.NE.AND UP2, UPT, UR12, 0x1, UPT ;  /* 0x000000010c00788c */ /* 0x004fe4000bf45270 */
[----:B------:R-:W-:Y:S01]  /*1720*/  UISETP.NE.AND UP1, UPT, UR10, 0x1, UPT ;  /* 0x000000010a00788c */ /* 0x000fe2000bf25270 */
[----:B------:R-:W-:-:S02]  /*1730*/  UMOV UR6, UR7 ;  /* 0x0000000700067c82 */ /* 0x000fc40008000000 */
[----:B------:R-:W-:Y:S01]  /*1740*/  UMOV UR4, UR5 ;  /* 0x0000000500047c82 */ /* 0x000fe20008000000 */
[----:B------:R-:W-:Y:S02]  /*1750*/  USHF.R.U32.HI UR6, URZ, UR9, UR6 ;  /* 0x00000009ff067299 */ /* 0x000fe40008011606 */
[----:B---3--:R-:W-:Y:S02]  /*1760*/  USHF.R.U32.HI UR4, URZ, UR14, UR4 ;  /* 0x0000000eff047299 */ /* 0x008fe40008011604 */
[----:B------:R-:W-:Y:S02]  /*1770*/  USEL UR5, UR20, UR6, !UP2 ;  /* 0x0000000614057287 */ /* 0x000fe4000d000000 */
[----:B------:R-:W-:-:S04]  /*1780*/  USEL UR4, UR32, UR4, !UP1 ;  /* 0x0000000420047287 */ /* 0x000fc8000c800000 */
[----:B------:R-:W-:Y:S02]  /*1790*/  UIADD3 UR6, UPT, UPT, -UR4, UR5, URZ ;  /* 0x0000000504067290 */ /* 0x000fe4000fffe1ff */
[----:B------:R-:W-:Y:S02]  /*17a0*/  UIADD3 UR4, UPT, UPT, UR4, -UR5, URZ ;  /* 0x8000000504047290 */ /* 0x000fe4000fffe0ff */
[----:B------:R-:W-:Y:S02]  /*17b0*/  UIMAD UR32, UR6, UR10, UR32 ;  /* 0x0000000a062072a4 */ /* 0x000fe4000f8e0220 */
[----:B------:R-:W-:-:S12]  /*17c0*/  UIMAD UR20, UR4, UR12, UR20 ;  /* 0x0000000c041472a4 */ /* 0x000fd8000f8e0214 */
.L_x_19:
[----:B------:R-:W-:Y:S05]  /*17d0*/  BRA.U !UP5, `(.L_x_20) ;  /* 0x000000010d0c7547 */ /* 0x000fea000b800000 */
[----:B------:R-:W-:Y:S01]  /*17e0*/  UCGABAR_WAIT ;  /* 0x0000000000007dc7 */ /* 0x000fe20008000000 */
[----:B------:R-:W-:Y:S01]  /*17f0*/  CCTL.IVALL ;  /* 0x00000000ff00798f */ /* 0x000fe20002000000 */
[----:B------:R-:W-:Y:S05]  /*1800*/  BRA `(.L_x_21) ;  /* 0x0000000000047947 */ /* 0x000fea0003800000 */
.L_x_20:
[----:B------:R-:W-:Y:S06]  /*1810*/  BAR.SYNC.DEFER_BLOCKING 0x0 ;  /* 0x0000000000007b1d */ /* 0x000fec0000010000 */
.L_x_21:
[----:B------:R-:W-:Y:S05]  /*1820*/  BRA.U UP0, `(.L_x_22) ;  /* 0x0000001100f07547 */ /* 0x000fea000b800000 */
[----:B------:R-:W1:Y:S01]  /*1830*/  LDCU UR6, c[0x0][0x38c] ;  /* 0x00007180ff0677ac */ /* 0x000e620008000800 */
[----:B------:R-:W2:Y:S01]  /*1840*/  S2UR UR9, SR_CgaCtaId ;  /* 0x00000000000979c3 */ /* 0x000ea20000008800 */
[----:B------:R-:W-:Y:S01]  /*1850*/  PLOP3.LUT P1, PT, PT, PT, UP3, 0x80, 0x8 ;  /* 0x000000000008781c */ /* 0x000fe20003f2f038 */
[----:B------:R-:W-:Y:S01]  /*1860*/  IMAD.MOV.U32 R12, RZ, RZ, 0x1 ;  /* 0x00000001ff0c7424 */ /* 0x000fe200078e00ff */
[----:B------:R-:W-:Y:S01]  /*1870*/  UMOV UR8, 0x400 ;  /* 0x0000040000087882 */ /* 0x000fe20000000000 */
[----:B------:R-:W-:Y:S01]  /*1880*/  UISETP.NE.AND UP1, UPT, UR13, URZ, UPT ;  /* 0x000000ff0d00728c */ /* 0x000fe2000bf25270 */
[----:B------:R-:W-:Y:S01]  /*1890*/  ISETP.NE.AND P2, PT, R3, RZ, P3 ;  /* 0x000000ff0300720c */ /* 0x000fe20001f45270 */
[----:B------:R-:W-:Y:S01]  /*18a0*/  USHF.L.U32 UR7, UR19, 0x6, URZ ;  /* 0x0000000613077899 */ /* 0x000fe200080006ff */
[----:B------:R-:W-:Y:S01]  /*18b0*/  PLOP3.LUT P1, PT, P1, PT, PT, 0x8, 0x80 ;  /* 0x000000000080781c */ /* 0x000fe20000f2e170 */
[----:B------:R-:W-:Y:S01]  /*18c0*/  USHF.L.U32 UR46, UR19, 0x7, URZ ;  /* 0x00000007132e7899 */ /* 0x000fe200080006ff */
[----:B------:R-:W-:Y:S01]  /*18d0*/  CS2R R10, SRZ ;  /* 0x00000000000a7805 */ /* 0x000fe2000001ff00 */
[----:B------:R-:W-:Y:S01]  /*18e0*/  IMAD.MOV.U32 R9, RZ, RZ, RZ ;  /* 0x000000ffff097224 */ /* 0x000fe200078e00ff */
[----:B------:R-:W3:Y:S01]  /*18f0*/  LDCU UR39, c[0x0][0x370] ;  /* 0x00006e00ff2777ac */ /* 0x000ee20008000800 */
[----:B------:R-:W-:Y:S01]  /*1900*/  IMAD.MOV.U32 R8, RZ, RZ, 0x1 ;  /* 0x00000001ff087424 */ /* 0x000fe200078e00ff */
[----:B------:R-:W4:Y:S01]  /*1910*/  LDCU.64 UR26, c[0x0][0x348] ;  /* 0x00006900ff1a77ac */ /* 0x000f220008000a00 */
[----:B-1----:R-:W-:-:S02]  /*1920*/  UIADD3 UR5, UPT, UPT, UR6, 0x1f, URZ ;  /* 0x0000001f06057890 */ /* 0x002fc4000fffe0ff */
[----:B------:R-:W-:Y:S02]  /*1930*/  UIADD3 UR47, UPT, UPT, UR6, 0x3e, URZ ;  /* 0x0000003e062f7890 */ /* 0x000fe4000fffe0ff */
[----:B------:R-:W-:Y:S02]  /*1940*/  USHF.R.S32.HI UR4, URZ, 0x1f, UR5 ;  /* 0x0000001fff047899 */ /* 0x000fe40008011405 */
[----:B--2---:R-:W-:Y:S02]  /*1950*/  ULEA UR13, UR9, UR8, 0x18 ;  /* 0x00000008090d7291 */ /* 0x004fe4000f8ec0ff */
[----:B------:R-:W-:Y:S02]  /*1960*/  ULEA.HI UR4, UR4, UR5, URZ, 0x5 ;  /* 0x0000000504047291 */ /* 0x000fe4000f8f28ff */
[----:B------:R-:W-:Y:S02]  /*1970*/  ULOP3.LUT UR5, UR7, 0x40, URZ, 0xc0, !UPT ;  /* 0x0000004007057892 */ /* 0x000fe4000f8ec0ff */
[----:B------:R-:W-:-:S02]  /*1980*/  USHF.R.S32.HI UR41, URZ, 0x5, UR4 ;  /* 0x00000005ff297899 */ /* 0x000fc40008011404 */
[----:B------:R-:W-:Y:S02]  /*1990*/  UIADD3 UR4, UPT, UPT, UR6, -0x1, URZ ;  /* 0xffffffff06047890 */ /* 0x000fe4000fffe0ff */
[----:B------:R-:W-:Y:S02]  /*19a0*/  UISETP.LT.U32.AND UP0, UPT, UR41, 0x4, UPT ;  /* 0x000000042900788c */ /* 0x000fe4000bf01070 */
[----:B------:R-:W-:Y:S02]  /*19b0*/  UISETP.GE.U32.AND UP2, UPT, UR4, -0x3f, UPT ;  /* 0xffffffc10400788c */ /* 0x000fe4000bf46070 */
[----:B------:R-:W-:Y:S02]  /*19c0*/  USEL UR40, UR41, 0x4, UP0 ;  /* 0x0000000429287887 */ /* 0x000fe40008000000 */
[----:B------:R-:W-:Y:S02]  /*19d0*/  ULEA UR30, UR28, UR13, 0x1 ;  /* 0x0000000d1c1e7291 */ /* 0x000fe4000f8e08ff */
[----:B------:R-:W-:Y:S01]  /*19e0*/  UIADD3 UR4, UPT, UPT, UR40, -0x1, URZ ;  /* 0xffffffff28047890 */ /* 0x000fe2000fffe0ff */
[----:B------:R-:W1:Y:S04]  /*19f0*/  LDCU UR38, c[0x0][0x374] ;  /* 0x00006e80ff2677ac */ /* 0x000e680008000800 */
[----:B------:R-:W-:-:S02]  /*1a00*/  @UP2 UIADD3 UR4, UPT, UPT, UR40, URZ, URZ ;  /* 0x000000ff28042290 */ /* 0x000fc4000fffe0ff */
[----:B------:R-:W-:Y:S02]  /*1a10*/  ULOP3.LUT UR46, UR46, 0x80, URZ, 0xc0, !UPT ;  /* 0x000000802e2e7892 */ /* 0x000fe4000f8ec0ff */
[----:B------:R-:W-:Y:S02]  /*1a20*/  USEL UR21, UR53, 0x2, UP1 ;  /* 0x0000000235157887 */ /* 0x000fe40008800000 */
[----:B------:R-:W-:Y:S02]  /*1a30*/  ULEA.HI UR44, UR28, UR5, URZ, 0x1b ;  /* 0x000000051c2c7291 */ /* 0x000fe4000f8fd8ff */
[----:B------:R-:W-:Y:S02]  /*1a40*/  UIADD3 UR30, UPT, UPT, UR30, 0x8400, URZ ;  /* 0x000084001e1e7890 */ /* 0x000fe4000fffe0ff */
[----:B------:R-:W-:Y:S02]  /*1a50*/  UIADD3 UR43, UPT, UPT, UR41, -UR40, URZ ;  /* 0x80000028292b7290 */ /* 0x000fe4000fffe0ff */
[----:B------:R-:W-:-:S02]  /*1a60*/  UIADD3 UR29, UPT, UPT, UR4, 0x1, URZ ;  /* 0x00000001041d7890 */ /* 0x000fc4000fffe0ff */
[----:B------:R-:W-:Y:S01]  /*1a70*/  UIADD3 UR42, UPT, UPT, -UR4, URZ, URZ ;  /* 0x000000ff042a7290 */ /* 0x000fe2000fffe1ff */
[----:B-1-34-:R-:W-:-:S11]  /*1a80*/  UMOV UR6, URZ ;  /* 0x000000ff00067c82 */ /* 0x01afd60008000000 */
.L_x_42:
[----:B-1----:R-:W1:Y:S02]  /*1a90*/  S2UR UR4, SR_CgaCtaId ;  /* 0x00000000000479c3 */ /* 0x002e640000008800 */
[----:B-1----:R-:W-:-:S09]  /*1aa0*/  UISETP.NE.AND UP0, UPT, UR4, URZ, UPT ;  /* 0x000000ff0400728c */ /* 0x002fd2000bf05270 */
[----:B------:R-:W-:Y:S05]  /*1ab0*/  BRA.U UP0, `(.L_x_23) ;  /* 0x0000000100287547 */ /* 0x000fea000b800000 */
[----:B------:R-:W-:Y:S02]  /*1ac0*/  LEA R0, R9, UR13, 0x3 ;  /* 0x0000000d09007c11 */ /* 0x000fe4000f8e18ff */
[----:B------:R-:W-:-:S04]  /*1ad0*/  SHF.L.U32 R3, R8, 0x1f, RZ ;  /* 0x0000001f08037819 */ /* 0x000fc800000006ff */
[----:B------:R-:W1:Y:S02]  /*1ae0*/  SYNCS.PHASECHK.TRANS64.TRYWAIT P0, [R0+URZ+0x100], R3 ;  /* 0x00010003000075a7 */ /* 0x000e6400080011ff */
[----:B-1----:R-:W-:Y:S05]  /*1af0*/  @!P0 BRA `(.L_x_24) ;  /* 0x0000008000988947 */ /* 0x002fea0003800000 */
.L_x_149:
[----:B------:R2:W-:Y:S01]  /*1b00*/  SYNCS.ARRIVE.TRANS64.A1T0 RZ, [R0+URZ+0xf0], RZ ;  /* 0x0000f0ff00ff79a7 */ /* 0x0005e200081000ff */
[----:B------:R-:W-:-:S05]  /*1b10*/  VIADD R9, R9, 0x1 ;  /* 0x0000000109097836 */ /* 0x000fca0000000000 */
[----:B------:R-:W-:-:S04]  /*1b20*/  ISETP.NE.AND P0, PT, R9, 0x2, PT ;  /* 0x000000020900780c */ /* 0x000fc80003f05270 */
[----:B-1----:R-:W-:Y:S02]  /*1b30*/  SEL R3, RZ, 0x1, P0 ;  /* 0x00000001ff037807 */ /* 0x002fe40000000000 */
[----:B------:R-:W-:Y:S02]  /*1b40*/  SEL R9, R9, RZ, P0 ;  /* 0x000000ff09097207 */ /* 0x000fe40000000000 */
[----:B------:R-:W-:-:S07]  /*1b50*/  LOP3.LUT R8, R8, R3, RZ, 0x3c, !PT ;  /* 0x0000000308087212 */ /* 0x000fce00078e3cff */
.L_x_23:
[----:B------:R-:W-:Y:S01]  /*1b60*/  ULEA UR4, UR6, UR13, 0x3 ;  /* 0x0000000d06047291 */ /* 0x000fe2000f8e18ff */
[----:B--2---:R-:W-:Y:S01]  /*1b70*/  SHF.L.U32 R0, R12, 0x1f, RZ ;  /* 0x0000001f0c007819 */ /* 0x004fe200000006ff */
[----:B------:R-:W-:Y:S02]  /*1b80*/  UISETP.GE.U32.AND UP0, UPT, UR47, 0x3f, UPT ;  /* 0x0000003f2f00788c */ /* 0x000fe4000bf06070 */
[----:B------:R-:W-:Y:S01]  /*1b90*/  ULEA UR11, UR32, UR46, 0x8 ;  /* 0x0000002e200b7291 */ /* 0x000fe2000f8e40ff */
[----:B------:R-:W-:-:S04]  /*1ba0*/  UMOV UR7, URZ ;  /* 0x000000ff00077c82 */ /* 0x000fc80008000000 */
[----:B------:R1:W2:Y:S01]  /*1bb0*/  SYNCS.PHASECHK.TRANS64.TRYWAIT P0, [UR4+0x20], R0 ;  /* 0x00002000ff0075a7 */ /* 0x0002a20008001104 */
[----:B------:R-:W-:-:S04]  /*1bc0*/  ULEA.HI UR4, UR20, UR20, URZ, 0x1 ;  /* 0x0000001414047291 */ /* 0x000fc8000f8f08ff */
[----:B------:R-:W-:-:S04]  /*1bd0*/  USHF.L.U32 UR4, UR4, 0x6, URZ ;  /* 0x0000000604047899 */ /* 0x000fc800080006ff */
[----:B------:R-:W-:-:S04]  /*1be0*/  ULOP3.LUT UR35, UR4, 0xffffff80, URZ, 0xc0, !UPT ;  /* 0xffffff8004237892 */ /* 0x000fc8000f8ec0ff */
[----:B------:R-:W-:Y:S01]  /*1bf0*/  UIADD3 UR35, UPT, UPT, UR44, UR35, URZ ;  /* 0x000000232c237290 */ /* 0x000fe2000fffe0ff */
[----:B------:R-:W-:Y:S11]  /*1c00*/  BRA.U !UP0, `(.L_x_25) ;  /* 0x0000000108c87547 */ /* 0x000ff6000b800000 */
[----:B------:R-:W-:Y:S01]  /*1c10*/  UMOV UR16, UR42 ;  /* 0x0000002a00107c82 */ /* 0x000fe20008000000 */
[----:B------:R-:W-:Y:S01]  /*1c20*/  UMOV UR4, UR6 ;  /* 0x0000000600047c82 */ /* 0x000fe20008000000 */
[----:B------:R-:W-:-:S05]  /*1c30*/  UMOV UR34, URZ ;  /* 0x000000ff00227c82 */ /* 0x000fca0008000000 */
.L_x_31:
[----:B------:R-:W-:Y:S01]  /*1c40*/  ULEA UR33, UR4, UR13, 0x3 ;  /* 0x0000000d04217291 */ /* 0x000fe2000f8e18ff */
[----:B------:R-:W-:Y:S01]  /*1c50*/  @P3 MOV R2, 0x6000 ;  /* 0x0000600000023802 */ /* 0x000fe20000000f00 */
[----:B--234-:R-:W-:Y:S10]  /*1c60*/  @P0 BRA `(.L_x_26) ;  /* 0x00000000000c0947 */ /* 0x01cff40003800000 */
[----:B------:R-:W-:-:S04]  /*1c70*/  SHF.L.U32 R3, R12, 0x1f, RZ ;  /* 0x0000001f0c037819 */ /* 0x000fc800000006ff */
[----:B------:R-:W2:Y:S02]  /*1c80*/  SYNCS.PHASECHK.TRANS64.TRYWAIT P0, [UR33+0x20], R3 ;  /* 0x00002003ff0075a7 */ /* 0x000ea40008001121 */
[----:B--2---:R-:W-:Y:S05]  /*1c90*/  @!P0 BRA `(.L_x_27) ;  /* 0x0000008000448947 */ /* 0x004fea0003800000 */
.L_x_26:
[----:B------:R2:W-:Y:S01]  /*1ca0*/  @P3 SYNCS.ARRIVE.TRANS64 RZ, [UR33], R2 ;  /* 0x00000002ffff39a7 */ /* 0x0005e20008000021 */
[----:B------:R-:W-:Y:S02]  /*1cb0*/  ULOP3.LUT UR5, UR21, 0x2, URZ, 0xfc, !UPT ;  /* 0x0000000215057892 */ /* 0x000fe4000f8efcff */
[----:B------:R-:W-:Y:S02]  /*1cc0*/  UIADD3 UR16, UPT, UPT, UR16, 0x1, URZ ;  /* 0x0000000110107890 */ /* 0x000fe4000fffe0ff */
[----:B------:R-:W-:Y:S02]  /*1cd0*/  UISETP.NE.AND UP0, UPT, UR5, 0x2, UPT ;  /* 0x000000020500788c */ /* 0x000fe4000bf05270 */
[----:B------:R-:W-:-:S07]  /*1ce0*/  UISETP.NE.AND UP2, UPT, UR16, 0x1, UPT ;  /* 0x000000011000788c */ /* 0x000fce000bf45270 */
[----:B------:R-:W-:Y:S05]  /*1cf0*/  BRA.U UP0, `(.L_x_28) ;  /* 0x0000000100047547 */ /* 0x000fea000b800000 */
[----:B------:R-:W-:Y:S05]  /*1d00*/  BPT.TRAP 0x1 ;  /* 0x000000040000795c */ /* 0x000fea0000300000 */
.L_x_28:
[----:B------:R-:W-:Y:S04]  /*1d10*/  BSSY.RECONVERGENT B0, `(.L_x_29) ;  /* 0x0000003000007945 */ /* 0x000fe80003800200 */
[----:B------:R-:W-:Y:S05]  /*1d20*/  @!P2 BRA `(.L_x_30) ;  /* 0x000000000004a947 */ /* 0x000fea0003800000 */
[----:B------:R-:W-:Y:S05]  /*1d30*/  BPT.TRAP 0x1 ;  /* 0x000000040000795c */ /* 0x000fea0000300000 */
.L_x_30:
[----:B------:R-:W-:Y:S05]  /*1d40*/  BSYNC.RECONVERGENT B0 ;  /* 0x0000000000007941 */ /* 0x000fea0003800200 */
.L_x_29:
[----:B------:R-:W-:Y:S02]  /*1d50*/  UIADD3 UR5, UPT, UPT, UR4, 0x1, URZ ;  /* 0x0000000104057890 */ /* 0x000fe4000fffe0ff */
[----:B------:R-:W-:Y:S02]  /*1d60*/  ULEA UR32, UR4, UR28, 0xb ;  /* 0x0000001c04207291 */ /* 0x000fe4000f8e58ff */
[----:B------:R-:W-:Y:S02]  /*1d70*/  UISETP.NE.AND UP0, UPT, UR5, 0x4, UPT ;  /* 0x000000040500788c */ /* 0x000fe4000bf05270 */
[----:B------:R-:W-:Y:S02]  /*1d80*/  UIADD3 UR14, UP1, UPT, UR26, 0x80, URZ ;  /* 0x000000801a0e7890 */ /* 0x000fe4000ff3e0ff */
[----:B------:R-:W-:Y:S02]  /*1d90*/  USEL UR7, URZ, 0x1, UP0 ;  /* 0x00000001ff077887 */ /* 0x000fe40008000000 */
[----:B------:R-:W-:-:S02]  /*1da0*/  USEL UR6, UR5, URZ, UP0 ;  /* 0x000000ff05067287 */ /* 0x000fc40008000000 */
[----:B------:R-:W-:Y:S02]  /*1db0*/  ULEA UR8, UR4, UR13, 0xd ;  /* 0x0000000d04087291 */ /* 0x000fe4000f8e68ff */
[----:B------:R-:W-:Y:S01]  /*1dc0*/  ULEA UR5, UR6, UR13, 0x3 ;  /* 0x0000000d06057291 */ /* 0x000fe2000f8e18ff */
[----:B------:R-:W-:Y:S01]  /*1dd0*/  LOP3.LUT R12, R12, UR7, RZ, 0x3c, !PT ;  /* 0x000000070c0c7c12 */ /* 0x000fe2000f8e3cff */
[----:B------:R-:W-:Y:S02]  /*1de0*/  ULEA UR32, UR32, UR13, 0x1 ;  /* 0x0000000d20207291 */ /* 0x000fe4000f8e08ff */
[----:B------:R-:W-:Y:S01]  /*1df0*/  UIADD3 UR4, UP0, UPT, UR26, 0x180, URZ ;  /* 0x000001801a047890 */ /* 0x000fe2000ff1e0ff */
[----:B-1----:R-:W-:Y:S01]  /*1e00*/  SHF.L.U32 R0, R12, 0x1f, RZ ;  /* 0x0000001f0c007819 */ /* 0x002fe200000006ff */
[----:B------:R-:W-:Y:S02]  /*1e10*/  ULOP3.LUT UR33, UR33, 0xfefffff8, URZ, 0xc0, !UPT ;  /* 0xfefffff821217892 */ /* 0x000fe4000f8ec0ff */
[----:B------:R-:W-:Y:S01]  /*1e20*/  UIADD3.X UR15, UPT, UPT, URZ, UR27, URZ, UP1, !UPT ;  /* 0x0000001bff0f7290 */ /* 0x000fe20008ffe4ff */
[----:B------:R3:W4:Y:S01]  /*1e30*/  SYNCS.PHASECHK.TRANS64.TRYWAIT P0, [UR5+0x20], R0 ;  /* 0x00002000ff0075a7 */ /* 0x0007220008001105 */
[----:B------:R-:W-:-:S02]  /*1e40*/  UIADD3 UR32, UPT, UPT, UR32, 0x8400, URZ ;  /* 0x0000840020207890 */ /* 0x000fc4000fffe0ff */
[----:B------:R-:W-:Y:S02]  /*1e50*/  UPRMT UR7, URZ, 0x5410, UR24 ;  /* 0x00005410ff077896 */ /* 0x000fe40008000018 */
[----:B------:R-:W-:Y:S02]  /*1e60*/  UIADD3 UR8, UPT, UPT, UR8, 0xc400, URZ ;  /* 0x0000c40008087890 */ /* 0x000fe4000fffe0ff */
[----:B------:R-:W-:Y:S01]  /*1e70*/  UIADD3.X UR5, UPT, UPT, URZ, UR27, URZ, UP0, !UPT ;  /* 0x0000001bff057290 */ /* 0x000fe200087fe4ff */
[----:B------:R-:W-:Y:S01]  /*1e80*/  UMOV UR18, 0x0 ;  /* 0x0000000000127882 */ /* 0x000fe20000000000 */
[----:B------:R-:W-:Y:S01]  /*1e90*/  UMOV UR19, 0x10000000 ;  /* 0x1000000000137882 */ /* 0x000fe20000000000 */
[----:B------:R-:W-:Y:S01]  /*1ea0*/  UMOV UR10, UR34 ;  /* 0x00000022000a7c82 */ /* 0x000fe20008000000 */
[----:B------:R-:W-:Y:S01]  /*1eb0*/  UMOV UR12, UR36 ;  /* 0x00000024000c7c82 */ /* 0x000fe20008000000 */
[----:B------:R-:W-:Y:S01]  /*1ec0*/  UMOV UR9, UR33 ;  /* 0x0000002100097c82 */ /* 0x000fe20008000000 */
[----:B------:R1:W-:Y:S03]  /*1ed0*/  UTMALDG.3D.MULTICAST.2CTA [UR32], [UR14], UR7, desc[UR18] ;  /* 0x000012200e0073b4 */ /* 0x0003e60008211807 */
[----:B------:R2:W-:Y:S01]  /*1ee0*/  UTMALDG.3D.2CTA [UR8], [UR4], desc[UR18] ;  /* 0x00001208040075b4 */ /* 0x0005e20008211000 */
[----:B-1----:R-:W-:Y:S01]  /*1ef0*/  UIADD3 UR34, UPT, UPT, UR34, 0x20, URZ ;  /* 0x0000002022227890 */ /* 0x002fe2000fffe0ff */
[----:B------:R-:W-:Y:S01]  /*1f00*/  UMOV UR7, UR29 ;  /* 0x0000001d00077c82 */ /* 0x000fe20008000000 */
[----:B--2---:R-:W-:Y:S01]  /*1f10*/  UMOV UR4, UR6 ;  /* 0x0000000600047c82 */ /* 0x004fe20008000000 */
[----:B------:R-:W-:Y:S09]  /*1f20*/  BRA.U UP2, `(.L_x_31) ;  /* 0xfffffffd02447547 */ /* 0x000ff2000b83ffff */
.L_x_25:
[----:B------:R-:W-:Y:S01]  /*1f30*/  ULEA UR4, UR6, UR13, 0x3 ;  /* 0x0000000d06047291 */ /* 0x000fe2000f8e18ff */
[----:B-1-3--:R-:W-:Y:S01]  /*1f40*/  SHF.L.U32 R0, R12, 0x1f, RZ ;  /* 0x0000001f0c007819 */ /* 0x00afe200000006ff */
[----:B------:R-:W-:Y:S01]  /*1f50*/  @!P1 SYNCS.ARRIVE.TRANS64.A1T0 RZ, [UR13+0x88], RZ ;  /* 0x000088ffffff99a7 */ /* 0x000fe2000810000d */
[----:B------:R-:W-:-:S06]  /*1f60*/  UISETP.GT.AND UP0, UPT, UR41, UR40, UPT ;  /* 0x000000282900728c */ /* 0x000fcc000bf04270 */
[----:B--2-4-:R1:W2:Y:S03]  /*1f70*/  SYNCS.PHASECHK.TRANS64.TRYWAIT P0, [UR4+0x20], R0 ;  /* 0x00002000ff0075a7 */ /* 0x0142a60008001104 */
[----:B------:R-:W-:Y:S05]  /*1f80*/  BRA.U !UP0, `(.L_x_32) ;  /* 0x0000000108c07547 */ /* 0x000fea000b800000 */
[----:B------:R-:W-:Y:S01]  /*1f90*/  UIADD3 UR25, UPT, UPT, UR43, UR7, URZ ;  /* 0x000000072b197290 */ /* 0x000fe2000fffe0ff */
[----:B------:R-:W-:-:S11]  /*1fa0*/  UMOV UR4, UR6 ;  /* 0x0000000600047c82 */ /* 0x000fd60008000000 */
.L_x_38:
[----:B------:R-:W-:Y:S01]  /*1fb0*/  ULEA UR17, UR4, UR13, 0x3 ;  /* 0x0000000d04117291 */ /* 0x000fe2000f8e18ff */
[----:B--2---:R-:W-:Y:S01]  /*1fc0*/  @P3 MOV R2, 0x6000 ;  /* 0x0000600000023802 */ /* 0x004fe20000000f00 */
[----:B--2-4-:R-:W-:Y:S10]  /*1fd0*/  @P0 BRA `(.L_x_33) ;  /* 0x00000000000c0947 */ /* 0x014ff40003800000 */
[----:B------:R-:W-:-:S04]  /*1fe0*/  SHF.L.U32 R3, R12, 0x1f, RZ ;  /* 0x0000001f0c037819 */ /* 0x000fc800000006ff */
[----:B------:R-:W2:Y:S02]  /*1ff0*/  SYNCS.PHASECHK.TRANS64.TRYWAIT P0, [UR17+0x20], R3 ;  /* 0x00002003ff0075a7 */ /* 0x000ea40008001111 */
[----:B--2---:R-:W-:Y:S05]  /*2000*/  @!P0 BRA `(.L_x_34) ;  /* 0x0000007c00808947 */ /* 0x004fea0003800000 */
.L_x_33:
[----:B------:R2:W-:Y:S01]  /*2010*/  @P3 SYNCS.ARRIVE.TRANS64 RZ, [UR17], R2 ;  /* 0x00000002ffff39a7 */ /* 0x0005e20008000011 */
[----:B------:R-:W-:-:S04]  /*2020*/  ULOP3.LUT UR5, UR21, 0x2, URZ, 0xfc, !UPT ;  /* 0x0000000215057892 */ /* 0x000fc8000f8efcff */
[----:B------:R-:W-:-:S09]  /*2030*/  UISETP.NE.AND UP0, UPT, UR5, 0x2, UPT ;  /* 0x000000020500788c */ /* 0x000fd2000bf05270 */
[----:B------:R-:W-:Y:S05]  /*2040*/  BRA.U UP0, `(.L_x_35) ;  /* 0x0000000100047547 */ /* 0x000fea000b800000 */
[----:B------:R-:W-:Y:S05]  /*2050*/  BPT.TRAP 0x1 ;  /* 0x000000040000795c */ /* 0x000fea0000300000 */
.L_x_35:
[----:B------:R-:W-:Y:S04]  /*2060*/  BSSY.RECONVERGENT B0, `(.L_x_36) ;  /* 0x0000003000007945 */ /* 0x000fe80003800200 */
[----:B------:R-:W-:Y:S05]  /*2070*/  @!P2 BRA `(.L_x_37) ;  /* 0x000000000004a947 */ /* 0x000fea0003800000 */
[----:B------:R-:W-:Y:S05]  /*2080*/  BPT.TRAP 0x1 ;  /* 0x000000040000795c */ /* 0x000fea0000300000 */
.L_x_37:
[----:B------:R-:W-:Y:S05]  /*2090*/  BSYNC.RECONVERGENT B0 ;  /* 0x0000000000007941 */ /* 0x000fea0003800200 */
.L_x_36:
[----:B------:R-:W-:Y:S02]  /*20a0*/  UIADD3 UR5, UPT, UPT, UR4, 0x1, URZ ;  /* 0x0000000104057890 */ /* 0x000fe4000fffe0ff */
[----:B------:R-:W-:Y:S02]  /*20b0*/  UIADD3 UR14, UP1, UPT, UR26, 0x80, URZ ;  /* 0x000000801a0e7890 */ /* 0x000fe4000ff3e0ff */
[----:B------:R-:W-:Y:S02]  /*20c0*/  UISETP.NE.AND UP0, UPT, UR5, 0x4, UPT ;  /* 0x000000040500788c */ /* 0x000fe4000bf05270 */
[----:B------:R-:W-:Y:S02]  /*20d0*/  ULEA UR16, UR4, UR30, 0xc ;  /* 0x0000001e04107291 */ /* 0x000fe4000f8e60ff */
[----:B------:R-:W-:Y:S02]  /*20e0*/  USEL UR8, URZ, 0x1, UP0 ;  /* 0x00000001ff087887 */ /* 0x000fe40008000000 */
[----:B------:R-:W-:-:S02]  /*20f0*/  USEL UR6, UR5, URZ, UP0 ;  /* 0x000000ff05067287 */ /* 0x000fc40008000000 */
[----:B------:R-:W-:Y:S02]  /*2100*/  UIADD3 UR22, UP0, UPT, UR26, 0x180, URZ ;  /* 0x000001801a167890 */ /* 0x000fe4000ff1e0ff */
[----:B------:R-:W-:Y:S01]  /*2110*/  LOP3.LUT R12, R12, UR8, RZ, 0x3c, !PT ;  /* 0x000000080c0c7c12 */ /* 0x000fe2000f8e3cff */
[----:B------:R-:W-:Y:S02]  /*2120*/  ULEA UR8, UR4, UR13, 0xd ;  /* 0x0000000d04087291 */ /* 0x000fe4000f8e68ff */
[----:B------:R-:W-:Y:S01]  /*2130*/  ULEA UR5, UR6, UR13, 0x3 ;  /* 0x0000000d06057291 */ /* 0x000fe2000f8e18ff */
[----:B-1----:R-:W-:Y:S01]  /*2140*/  SHF.L.U32 R0, R12, 0x1f, RZ ;  /* 0x0000001f0c007819 */ /* 0x002fe200000006ff */
[----:B------:R-:W-:Y:S02]  /*2150*/  USHF.L.U32 UR18, UR7, 0x5, URZ ;  /* 0x0000000507127899 */ /* 0x000fe400080006ff */
[----:B------:R-:W-:Y:S02]  /*2160*/  ULOP3.LUT UR17, UR17, 0xfefffff8, URZ, 0xc0, !UPT ;  /* 0xfefffff811117892 */ /* 0x000fe4000f8ec0ff */
[----:B------:R-:W-:-:S02]  /*2170*/  UIADD3.X UR15, UPT, UPT, URZ, UR27, URZ, UP1, !UPT ;  /* 0x0000001bff0f7290 */ /* 0x000fc40008ffe4ff */
[----:B------:R-:W-:Y:S01]  /*2180*/  UPRMT UR4, URZ, 0x5410, UR24 ;  /* 0x00005410ff047896 */ /* 0x000fe20008000018 */
[----:B------:R3:W4:Y:S01]  /*2190*/  SYNCS.PHASECHK.TRANS64.TRYWAIT P0, [UR5+0x20], R0 ;  /* 0x00002000ff0075a7 */ /* 0x0007220008001105 */
[----:B------:R-:W-:Y:S02]  /*21a0*/  UIADD3 UR8, UPT, UPT, UR8, 0xc400, URZ ;  /* 0x0000c40008087890 */ /* 0x000fe4000fffe0ff */
[----:B------:R-:W-:Y:S01]  /*21b0*/  UIADD3.X UR23, UPT, UPT, URZ, UR27, URZ, UP0, !UPT ;  /* 0x0000001bff177290 */ /* 0x000fe200087fe4ff */
[----:B------:R-:W-:Y:S01]  /*21c0*/  UMOV UR32, 0x0 ;  /* 0x0000000000207882 */ /* 0x000fe20000000000 */
[----:B------:R-:W-:Y:S01]  /*21d0*/  UMOV UR33, 0x10000000 ;  /* 0x1000000000217882 */ /* 0x000fe20000000000 */
[----:B------:R-:W-:Y:S01]  /*21e0*/  UMOV UR19, UR35 ;  /* 0x0000002300137c82 */ /* 0x000fe20008000000 */
[----:B------:R-:W-:Y:S01]  /*21f0*/  UMOV UR20, UR36 ;  /* 0x0000002400147c82 */ /* 0x000fe20008000000 */
[----:B------:R-:W-:Y:S01]  /*2200*/  UMOV UR12, UR36 ;  /* 0x00000024000c7c82 */ /* 0x000fe20008000000 */
[----:B------:R-:W-:Y:S01]  /*2210*/  UMOV UR9, UR17 ;  /* 0x0000001100097c82 */ /* 0x000fe20008000000 */
[----:B------:R-:W-:Y:S01]  /*2220*/  UMOV UR10, UR18 ;  /* 0x00000012000a7c82 */ /* 0x000fe20008000000 */
[----:B------:R1:W-:Y:S01]  /*2230*/  UTMALDG.3D.MULTICAST.2CTA [UR16], [UR14], UR4, desc[UR32] ;  /* 0x000020100e0073b4 */ /* 0x0003e20008211804 */
[----:B------:R-:W-:-:S04]  /*2240*/  UIADD3 UR7, UPT, UPT, UR7, 0x1, URZ ;  /* 0x0000000107077890 */ /* 0x000fc8000fffe0ff */
[----:B------:R-:W-:Y:S01]  /*2250*/  UISETP.NE.AND UP0, UPT, UR7, UR25, UPT ;  /* 0x000000190700728c */ /* 0x000fe2000bf05270 */
[----:B------:R3:W-:Y:S01]  /*2260*/  UTMALDG.3D.2CTA [UR8], [UR22], desc[UR32] ;  /* 0x00002008160075b4 */ /* 0x0007e20008211000 */
[----:B-1----:R-:W-:-:S07]  /*2270*/  UMOV UR4, UR6 ;  /* 0x0000000600047c82 */ /* 0x002fce0008000000 */
[----:B---3--:R-:W-:Y:S05]  /*2280*/  BRA.U UP0, `(.L_x_38) ;  /* 0xfffffffd00487547 */ /* 0x008fea000b83ffff */
.L_x_32:
[C---:B------:R-:W-:Y:S01]  /*2290*/  LEA R3, R11.reuse, UR13, 0x3 ;  /* 0x0000000d0b037c11 */ /* 0x040fe2000f8e18ff */
[----:B------:R-:W-:Y:S01]  /*22a0*/  NOP ;  /* 0x0000000000007918 */ /* 0x000fe20000000000 */
[----:B-1----:R-:W-:Y:S02]  /*22b0*/  SHF.L.U32 R0, R10, 0x1f, RZ ;  /* 0x0000001f0a007819 */ /* 0x002fe400000006ff */
[----:B------:R-:W-:Y:S02]  /*22c0*/  LEA R5, R11, UR13, 0x4 ;  /* 0x0000000d0b057c11 */ /* 0x000fe4000f8e20ff */
[----:B--2-4-:R-:W1:Y:S02]  /*22d0*/  SYNCS.PHASECHK.TRANS64.TRYWAIT P0, [R3+URZ+0x90], R0 ;  /* 0x00009000030075a7 */ /* 0x014e6400080011ff */
[----:B-1----:R-:W-:Y:S05]  /*22e0*/  @!P0 BRA `(.L_x_39) ;  /* 0x0000007800e08947 */ /* 0x002fea0003800000 */
.L_x_152:
[----:B------:R-:W2:Y:S01]  /*22f0*/  LDS.128 R4, [R5+0x120] ;  /* 0x0001200005047984 */ /* 0x000ea20000000c00 */
[----:B------:R-:W-:Y:S01]  /*2300*/  UISETP.GE.AND UP0, UPT, UR45, 0x1, UPT ;  /* 0x000000012d00788c */ /* 0x000fe2000bf06270 */
[----:B------:R-:W-:Y:S01]  /*2310*/  @!PT LDS RZ, [RZ] ;  /* 0x00000000fffff984 */ /* 0x000fe20000000800 */
[----:B------:R-:W-:Y:S01]  /*2320*/  @!PT LDS RZ, [RZ] ;  /* 0x00000000fffff984 */ /* 0x000fe20000000800 */
[----:B------:R-:W-:Y:S01]  /*2330*/  @!PT LDS RZ, [RZ] ;  /* 0x00000000fffff984 */ /* 0x000fe20000000800 */
[----:B------:R-:W-:Y:S01]  /*2340*/  @!PT LDS RZ, [RZ] ;  /* 0x00000000fffff984 */ /* 0x000fe20000000800 */
[----:B------:R3:W-:Y:S06]  /*2350*/  MEMBAR.ALL.CTA ;  /* 0x0000000000007992 */ /* 0x0007ec0000008000 */
[----:B---3--:R-:W3:Y:S01]  /*2360*/  FENCE.VIEW.ASYNC.S ;  /* 0x00000000000073c6 */ /* 0x008ee20000000000 */
[----:B--2---:R-:W-:-:S13]  /*2370*/  LOP3.LUT P0, RZ, R6, 0x1, RZ, 0xc0, !PT ;  /* 0x0000000106ff7812 */ /* 0x004fda000780c0ff */
[----:B---3--:R-:W-:Y:S01]  /*2380*/  VOTEU.ANY UP1, P0 ;  /* 0x0000000000ff7886 */ /* 0x008fe20000020100 */
[----:B------:R-:W-:-:S13]  /*2390*/  PLOP3.LUT P0, PT, PT, PT, UP1, 0x80, 0x8 ;  /* 0x000000000008781c */ /* 0x000fda0003f0f018 */
[----:B-1----:R-:W-:Y:S02]  /*23a0*/  @P0 LOP3.LUT R0, R5, 0xffff, RZ, 0xc0, !PT ;  /* 0x0000ffff05000812 */ /* 0x002fe400078ec0ff */
[----:B------:R-:W-:Y:S02]  /*23b0*/  @P0 MOV R2, R4 ;  /* 0x0000000400020202 */ /* 0x000fe40000000f00 */
[----:B------:R-:W-:Y:S01]  /*23c0*/  @P0 R2UR UR5, R0 ;  /* 0x00000000000502ca */ /* 0x000fe200000e0000 */
[----:B------:R-:W-:Y:S01]  /*23d0*/  VIADD R0, R3, 0xa0 ;  /* 0x000000a003007836 */ /* 0x000fe20000000000 */
[----:B------:R-:W-:Y:S02]  /*23e0*/  @P0 SHF.R.U32.HI R4, RZ, 0x10, R5 ;  /* 0x00000010ff040819 */ /* 0x000fe40000011605 */
[----:B------:R-:W-:Y:S02]  /*23f0*/  @P0 R2UR UR7, R2 ;  /* 0x00000000020702ca */ /* 0x000fe400000e0000 */
[----:B------:R-:W-:-:S02]  /*2400*/  PRMT R0, RZ, 0x654, R0 ;  /* 0x00000654ff007816 */ /* 0x000fc40000000000 */
[----:B------:R-:W-:Y:S02]  /*2410*/  @P0 R2UR UR4, R4 ;  /* 0x00000000040402ca */ /* 0x000fe400000e0000 */
[----:B------:R1:W-:Y:S03]  /*2420*/  SYNCS.ARRIVE.TRANS64.RED.A1T0 RZ, [R0+URZ], RZ ;  /* 0x000000ff00ff79a7 */ /* 0x0003e600081004ff */
[----:B------:R-:W-:-:S04]  /*2430*/  @UP1 UMOV UR31, UR5 ;  /* 0x00000005001f1c82 */ /* 0x000fc80008000000 */
[----:B------:R-:W-:-:S04]  /*2440*/  @UP1 UMOV UR37, UR7 ;  /* 0x0000000700251c82 */ /* 0x000fc80008000000 */
[----:B------:R-:W-:Y:S01]  /*2450*/  @UP1 UMOV UR36, UR4 ;  /* 0x0000000400241c82 */ /* 0x000fe20008000000 */
[----:B------:R-:W-:Y:S05]  /*2460*/  BRA.U !UP0, `(.L_x_40) ;  /* 0x0000000108d47547 */ /* 0x000fea000b800000 */
[----:B------:R-:W2:Y:S01]  /*2470*/  LDCU.128 UR16, c[0x0][0xb10] ;  /* 0x00016200ff1077ac */ /* 0x000ea20008000c00 */
[----:B------:R-:W3:Y:S01]  /*2480*/  LDCU UR12, c[0x0][0xb20] ;  /* 0x00016400ff0c77ac */ /* 0x000ee20008000800 */
[----:B------:R-:W4:Y:S01]  /*2490*/  LDCU UR20, c[0x0][0xb0c] ;  /* 0x00016180ff1477ac */ /* 0x000f220008000800 */
[----:B------:R-:W1:Y:S01]  /*24a0*/  LDCU.64 UR8, c[0x0][0xb28] ;  /* 0x00016500ff0877ac */ /* 0x000e620008000a00 */
[----:B------:R-:W-:Y:S02]  /*24b0*/  UISETP.NE.AND UP3, UPT, UR45, 0x1, UPT ;  /* 0x000000012d00788c */ /* 0x000fe4000bf65270 */
[----:B--2---:R-:W-:Y:S02]  /*24c0*/  UIMAD.WIDE.U32 UR10, UR38, UR19, URZ ;  /* 0x00000013260a72a5 */ /* 0x004fe4000f8e00ff */
[----:B------:R-:W-:Y:S02]  /*24d0*/  UIMAD.WIDE.U32 UR4, UR39, UR16, URZ ;  /* 0x00000010270472a5 */ /* 0x000fe4000f8e00ff */
[----:B------:R-:W-:-:S02]  /*24e0*/  UISETP.NE.AND UP0, UPT, UR18, 0x1, UPT ;  /* 0x000000011200788c */ /* 0x000fc4000bf05270 */
[----:B------:R-:W-:Y:S01]  /*24f0*/  UIMAD.WIDE.U32 UR22, UR31, UR19, URZ ;  /* 0x000000131f1672a5 */ /* 0x000fe2000f8e00ff */
[----:B------:R-:W-:Y:S02]  /*2500*/  UMOV UR10, UR11 ;  /* 0x0000000b000a7c82 */ /* 0x000fe40008000000 */
[----:B------:R-:W-:Y:S01]  /*2510*/  UMOV UR4, UR5 ;  /* 0x0000000500047c82 */ /* 0x000fe20008000000 */
[----:B---3--:R-:W-:Y:S02]  /*2520*/  USHF.R.U32.HI UR10, URZ, UR12, UR10 ;  /* 0x0000000cff0a7299 */ /* 0x008fe4000801160a */
[----:B----4-:R-:W-:Y:S02]  /*2530*/  UISETP.NE.AND UP2, UPT, UR20, 0x1, UPT ;  /* 0x000000011400788c */ /* 0x010fe4000bf45270 */
[----:B------:R-:W-:Y:S02]  /*2540*/  USHF.R.U32.HI UR4, URZ, UR17, UR4 ;  /* 0x00000011ff047299 */ /* 0x000fe40008011604 */
[----:B------:R-:W-:-:S02]  /*2550*/  USEL UR5, UR38, UR10, !UP0 ;  /* 0x0000000a26057287 */ /* 0x000fc4000c000000 */
[----:B------:R-:W-:Y:S02]  /*2560*/  USEL UR7, UR39, UR4, !UP2 ;  /* 0x0000000427077287 */ /* 0x000fe4000d000000 */
[----:B-1----:R-:W-:Y:S01]  /*2570*/  UIMAD.WIDE.U32 UR10, UR5, UR8, URZ ;  /* 0x00000008050a72a5 */ /* 0x002fe2000f8e00ff */
[----:B------:R-:W-:Y:S01]  /*2580*/  UMOV UR4, UR23 ;  /* 0x0000001700047c82 */ /* 0x000fe20008000000 */
[----:B------:R-:W-:Y:S02]  /*2590*/  UIMAD.WIDE.U32 UR14, UR37, UR16, URZ ;  /* 0x00000010250e72a5 */ /* 0x000fe4000f8e00ff */
[----:B------:R-:W-:-:S03]  /*25a0*/  UIMAD.WIDE.U32 UR22, UR7, UR8, URZ ;  /* 0x00000008071672a5 */ /* 0x000fc6000f8e00ff */
[----:B------:R-:W-:Y:S01]  /*25b0*/  UMOV UR10, UR11 ;  /* 0x0000000b000a7c82 */ /* 0x000fe20008000000 */
[----:B------:R-:W-:Y:S02]  /*25c0*/  USHF.R.U32.HI UR4, URZ, UR12, UR4 ;  /* 0x0000000cff047299 */ /* 0x000fe40008011604 */
[----:B------:R-:W-:Y:S01]  /*25d0*/  @UP3 USHF.R.U32.HI UR5, URZ, UR9, UR10 ;  /* 0x00000009ff053299 */ /* 0x000fe2000801160a */
[----:B------:R-:W-:Y:S01]  /*25e0*/  UMOV UR14, UR15 ;  /* 0x0000000f000e7c82 */ /* 0x000fe20008000000 */
[----:B------:R-:W-:Y:S01]  /*25f0*/  UMOV UR22, UR23 ;  /* 0x0000001700167c82 */ /* 0x000fe20008000000 */
[----:B------:R-:W-:Y:S02]  /*2600*/  USHF.R.U32.HI UR17, URZ, UR17, UR14 ;  /* 0x00000011ff117299 */ /* 0x000fe4000801160e */
[----:B------:R-:W-:Y:S02]  /*2610*/  USEL UR4, UR31, UR4, !UP0 ;  /* 0x000000041f047287 */ /* 0x000fe4000c000000 */
[----:B------:R-:W-:-:S02]  /*2620*/  @UP3 USHF.R.U32.HI UR7, URZ, UR9, UR22 ;  /* 0x00000009ff073299 */ /* 0x000fc40008011616 */
[----:B------:R-:W-:Y:S02]  /*2630*/  UIMAD UR10, UR45, UR5, URZ ;  /* 0x000000052d0a72a4 */ /* 0x000fe4000f8e02ff */
[----:B------:R-:W-:Y:S02]  /*2640*/  USEL UR5, UR37, UR17, !UP2 ;  /* 0x0000001125057287 */ /* 0x000fe4000d000000 */
[----:B------:R-:W-:Y:S02]  /*2650*/  UIMAD UR12, UR45, UR7, URZ ;  /* 0x000000072d0c72a4 */ /* 0x000fe4000f8e02ff */
[----:B------:R-:W-:Y:S02]  /*2660*/  UISETP.GE.AND UP0, UPT, UR4, UR10, UPT ;  /* 0x0000000a0400728c */ /* 0x000fe4000bf06270 */
[----:B------:R-:W-:Y:S02]  /*2670*/  UIMAD.WIDE.U32 UR10, UR4, UR8, URZ ;  /* 0x00000008040a72a5 */ /* 0x000fe4000f8e00ff */
[----:B------:R-:W-:-:S02]  /*2680*/  UISETP.GE.OR UP0, UPT, UR5, UR12, UP0 ;  /* 0x0000000c0500728c */ /* 0x000fc40008706670 */
[----:B------:R-:W-:Y:S02]  /*2690*/  UIMAD.WIDE.U32 UR14, UR5, UR8, URZ ;  /* 0x00000008050e72a5 */ /* 0x000fe4000f8e00ff */
[----:B------:R-:W-:Y:S01]  /*26a0*/  UIADD3 UR12, UPT, UPT, -UR5, URZ, URZ ;  /* 0x000000ff050c7290 */ /* 0x000fe2000fffe1ff */
[----:B------:R-:W-:Y:S01]  /*26b0*/  UMOV UR10, UR11 ;  /* 0x0000000b000a7c82 */ /* 0x000fe20008000000 */
[----:B------:R-:W-:Y:S02]  /*26c0*/  UIADD3 UR11, UPT, UPT, -UR4, URZ, URZ ;  /* 0x000000ff040b7290 */ /* 0x000fe4000fffe1ff */
[----:B------:R-:W-:-:S03]  /*26d0*/  USHF.R.U32.HI UR10, URZ, UR9, UR10 ;  /* 0x00000009ff0a7299 */ /* 0x000fc6000801160a */
[----:B------:R-:W-:Y:S01]  /*26e0*/  @!UP0 UMOV UR8, UR15 ;  /* 0x0000000f00088c82 */ /* 0x000fe20008000000 */
[----:B------:R-:W-:Y:S02]  /*26f0*/  UIMAD UR11, UR18, UR11, UR31 ;  /* 0x0000000b120b72a4 */ /* 0x000fe4000f8e021f */
[----:B------:R-:W-:Y:S02]  /*2700*/  USEL UR10, UR4, UR10, !UP3 ;  /* 0x0000000a040a7287 */ /* 0x000fe4000d800000 */
[----:B------:R-:W-:Y:S02]  /*2710*/  @!UP0 USHF.R.U32.HI UR8, URZ, UR9, UR8 ;  /* 0x00000009ff088299 */ /* 0x000fe40008011608 */
[----:B------:R-:W-:Y:S02]  /*2720*/  UIADD3 UR9, UPT, UPT, -UR10, URZ, URZ ;  /* 0x000000ff0a097290 */ /* 0x000fe4000fffe1ff */
[----:B------:R-:W-:Y:S02]  /*2730*/  @!UP0 USEL UR8, UR5, UR8, !UP3 ;  /* 0x0000000805088287 */ /* 0x000fe4000d800000 */
[----:B------:R-:W-:-:S02]  /*2740*/  UIMAD UR9, UR45, UR9, UR4 ;  /* 0x000000092d0972a4 */ /* 0x000fc4000f8e0204 */
[----:B------:R-:W-:Y:S02]  /*2750*/  @!UP0 UIADD3 UR10, UPT, UPT, UR10, -UR8, URZ ;  /* 0x800000080a0a8290 */ /* 0x000fe4000fffe0ff */
[----:B------:R-:W-:Y:S02]  /*2760*/  @!UP0 UIMAD UR8, UR9, UR7, UR8 ;  /* 0x00000007090882a4 */ /* 0x000fe4000f8e0208 */
[----:B------:R-:W-:Y:S02]  /*2770*/  @!UP0 UIMAD UR4, UR45, UR10, UR5 ;  /* 0x0000000a2d0482a4 */ /* 0x000fe4000f8e0205 */
[----:B------:R-:W-:Y:S02]  /*2780*/  UIMAD UR7, UR20, UR12, UR37 ;  /* 0x0000000c140772a4 */ /* 0x000fe4000f8e0225 */
[----:B------:R-:W-:Y:S01]  /*2790*/  UIMAD UR31, UR4, UR18, UR11 ;  /* 0x00000012041f72a4 */ /* 0x000fe2000f8e020b */
[----:B------:R-:W-:Y:S02]  /*27a0*/  @!UP0 UMOV UR5, UR8 ;  /* 0x0000000800058c82 */ /* 0x000fe40008000000 */
[----:B------:R-:W-:-:S12]  /*27b0*/  UIMAD UR37, UR5, UR20, UR7 ;  /* 0x00000014052572a4 */ /* 0x000fd8000f8e0207 */
.L_x_40:
[----:B------:R-:W2:Y:S02]  /*27c0*/  LDCU UR4, c[0x0][0xb30] ;  /* 0x00016600ff0477ac */ /* 0x000ea40008000800 */
[----:B--2---:R-:W-:-:S09]  /*27d0*/  UISETP.NE.AND UP0, UPT, UR4, 0x1, UPT ;  /* 0x000000010400788c */ /* 0x004fd2000bf05270 */
[----:B------:R-:W-:Y:S05]  /*27e0*/  BRA.U UP0, `(.L_x_41) ;  /* 0x0000000100447547 */ /* 0x000fea000b800000 */
[----:B------:R-:W2:Y:S01]  /*27f0*/  LDCU.128 UR16, c[0x0][0xb10] ;  /* 0x00016200ff1077ac */ /* 0x000ea20008000c00 */
[----:B------:R-:W3:Y:S01]  /*2800*/  LDCU UR10, c[0x0][0xb0c] ;  /* 0x00016180ff0a77ac */ /* 0x000ee20008000800 */
[----:B------:R-:W4:Y:S01]  /*2810*/  LDCU UR7, c[0x0][0xb20] ;  /* 0x00016400ff0777ac */ /* 0x000f220008000800 */
[----:B--2---:R-:W-:Y:S02]  /*2820*/  UIMAD.WIDE.U32 UR8, UR37, UR16, URZ ;  /* 0x00000010250872a5 */ /* 0x004fe4000f8e00ff */
[----:B------:R-:W-:Y:S02]  /*2830*/  UIMAD.WIDE.U32 UR4, UR31, UR19, URZ ;  /* 0x000000131f0472a5 */ /* 0x000fe4000f8e00ff */
[----:B---3--:R-:W-:Y:S02]  /*2840*/  UISETP.NE.AND UP2, UPT, UR10, 0x1, UPT ;  /* 0x000000010a00788c */ /* 0x008fe4000bf45270 */
[----:B------:R-:W-:Y:S01]  /*2850*/  UISETP.NE.AND UP0, UPT, UR18, 0x1, UPT ;  /* 0x000000011200788c */ /* 0x000fe2000bf05270 */
[----:B------:R-:W-:-:S02]  /*2860*/  UMOV UR8, UR9 ;  /* 0x0000000900087c82 */ /* 0x000fc40008000000 */
[----:B------:R-:W-:Y:S01]  /*2870*/  UMOV UR4, UR5 ;  /* 0x0000000500047c82 */ /* 0x000fe20008000000 */
[----:B------:R-:W-:Y:S02]  /*2880*/  USHF.R.U32.HI UR17, URZ, UR17, UR8 ;  /* 0x00000011ff117299 */ /* 0x000fe40008011608 */
[----:B----4-:R-:W-:Y:S02]  /*2890*/  USHF.R.U32.HI UR4, URZ, UR7, UR4 ;  /* 0x00000007ff047299 */ /* 0x010fe40008011604 */
[----:B------:R-:W-:Y:S02]  /*28a0*/  USEL UR5, UR37, UR17, !UP2 ;  /* 0x0000001125057287 */ /* 0x000fe4000d000000 */
[----:B------:R-:W-:-:S04]  /*28b0*/  USEL UR4, UR31, UR4, !UP0 ;  /* 0x000000041f047287 */ /* 0x000fc8000c000000 */
[----:B------:R-:W-:Y:S02]  /*28c0*/  UIADD3 UR7, UPT, UPT, UR5, -UR4, URZ ;  /* 0x8000000405077290 */ /* 0x000fe4000fffe0ff */
[----:B------:R-:W-:Y:S02]  /*28d0*/  UIADD3 UR4, UPT, UPT, -UR5, UR4, URZ ;  /* 0x0000000405047290 */ /* 0x000fe4000fffe1ff */
[----:B------:R-:W-:Y:S02]  /*28e0*/  UIMAD UR31, UR7, UR18, UR31 ;  /* 0x00000012071f72a4 */ /* 0x000fe4000f8e021f */
[----:B------:R-:W-:-:S12]  /*28f0*/  UIMAD UR37, UR4, UR10, UR37 ;  /* 0x0000000a042572a4 */ /* 0x000fd8000f8e0225 */
.L_x_41:
[----:B------:R-:W-:Y:S01]  /*2900*/  VIADD R11, R11, 0x1 ;  /* 0x000000010b0b7836 */ /* 0x000fe20000000000 */
[----:B------:R-:W-:Y:S02]  /*2910*/  R2UR UR5, R83 ;  /* 0x00000000530572ca */ /* 0x000fe400000e0000 */
[----:B------:R-:W-:Y:S02]  /*2920*/  R2UR UR4, R82 ;  /* 0x00000000520472ca */ /* 0x000fe400000e0000 */
[C---:B------:R-:W-:Y:S02]  /*2930*/  ISETP.NE.AND P0, PT, R11.reuse, 0x2, PT ;  /* 0x000000020b00780c */ /* 0x040fe40003f05270 */
[----:B------:R-:W-:Y:S02]  /*2940*/  PLOP3.LUT P1, PT, PT, PT, PT, 0x80, 0x8 ;  /* 0x000000000008781c */ /* 0x000fe40003f2f070 */
[----:B------:R-:W-:Y:S02]  /*2950*/  SEL R3, RZ, 0x1, P0 ;  /* 0x00000001ff037807 */ /* 0x000fe40000000000 */
[----:B------:R-:W-:-:S02]  /*2960*/  SEL R11, R11, RZ, P0 ;  /* 0x000000ff0b0b7207 */ /* 0x000fc40000000000 */
[----:B------:R-:W-:Y:S01]  /*2970*/  LOP3.LUT R10, R10, R3, RZ, 0x3c, !PT ;  /* 0x000000030a0a7212 */ /* 0x000fe200078e3cff */
[----:B------:R-:W-:Y:S02]  /*2980*/  UIADD3 UR20, UPT, UPT, UR37, UR5, URZ ;  /* 0x0000000525147290 */ /* 0x000fe4000fffe0ff */
[----:B------:R-:W-:Y:S01]  /*2990*/  UIADD3 UR32, UPT, UPT, UR31, UR4, URZ ;  /* 0x000000041f207290 */ /* 0x000fe2000fffe0ff */
[----:B------:R-:W-:Y:S11]  /*29a0*/  BRA.U UP1, `(.L_x_42) ;  /* 0xfffffff101387547 */ /* 0x000ff6000b83ffff */
[----:B------:R-:W-:Y:S01]  /*29b0*/  UIADD3 UR13, UPT, UPT, UR13, 0x20, URZ ;  /* 0x000000200d0d7890 */ /* 0x000fe2000fffe0ff */
[----:B------:R-:W-:-:S03]  /*29c0*/  SHF.L.U32 R3, R12, 0x1f, RZ ;  /* 0x0000001f0c037819 */ /* 0x000fc600000006ff */
[----:B------:R-:W-:-:S09]  /*29d0*/  ULEA UR4, UR6, UR13, 0x3 ;  /* 0x0000000d06047291 */ /* 0x000fd2000f8e18ff */
[----:B------:R-:W2:Y:S02]  /*29e0*/  SYNCS.PHASECHK.TRANS64.TRYWAIT P0, [UR4], R3 ;  /* 0x00000003ff0075a7 */ /* 0x000ea40008001104 */
[----:B--2---:R-:W-:Y:S05]  /*29f0*/  @!P0 BRA `(.L_x_43) ;  /* 0x0000007400308947 */ /* 0x004fea0003800000 */
.L_x_154:
[----:B------:R-:W-:-:S04]  /*2a00*/  UIADD3 UR4, UPT, UPT, UR6, 0x1, URZ ;  /* 0x0000000106047890 */ /* 0x000fc8000fffe0ff */
[----:B------:R-:W-:-:S04]  /*2a10*/  UISETP.NE.AND UP0, UPT, UR4, 0x4, UPT ;  /* 0x000000040400788c */ /* 0x000fc8000bf05270 */
[----:B------:R-:W-:Y:S02]  /*2a20*/  USEL UR6, URZ, 0x1, UP0 ;  /* 0x00000001ff067887 */ /* 0x000fe40008000000 */
[----:B------:R-:W-:-:S04]  /*2a30*/  USEL UR4, UR4, URZ, UP0 ;  /* 0x000000ff04047287 */ /* 0x000fc80008000000 */
[----:B------:R-:W-:Y:S01]  /*2a40*/  ULEA UR5, UR4, UR13, 0x3 ;  /* 0x0000000d04057291 */ /* 0x000fe2000f8e18ff */
[----:B------:R-:W-:-:S04]  /*2a50*/  LOP3.LUT R2, R12, UR6, RZ, 0x3c, !PT ;  /* 0x000000060c027c12 */ /* 0x000fc8000f8e3cff */
[----:B-1----:R-:W-:-:S04]  /*2a60*/  SHF.L.U32 R3, R2, 0x1f, RZ ;  /* 0x0000001f02037819 */ /* 0x002fc800000006ff */
[----:B------:R-:W1:Y:S02]  /*2a70*/  SYNCS.PHASECHK.TRANS64.TRYWAIT P0, [UR5], R3 ;  /* 0x00000003ff0075a7 */ /* 0x000e640008001105 */
[----:B-1----:R-:W-:Y:S05]  /*2a80*/  @!P0 BRA `(.L_x_44) ;  /* 0x0000007400248947 */ /* 0x002fea0003800000 */
.L_x_156:
        /* <DEDUP_REMOVED lines=9> */
.L_x_158:
[----:B------:R-:W-:-:S04]  /*2b20*/  UIADD3 UR4, UPT, UPT, UR4, 0x1, URZ ;  /* 0x0000000104047890 */ /* 0x000fc8000fffe0ff */
[----:B------:R-:W-:-:S04]  /*2b30*/  UISETP.NE.AND UP0, UPT, UR4, 0x4, UPT ;  /* 0x000000040400788c */ /* 0x000fc8000bf05270 */
[----:B------:R-:W-:Y:S02]  /*2b40*/  USEL UR5, URZ, 0x1, UP0 ;  /* 0x00000001ff057887 */ /* 0x000fe40008000000 */
[----:B------:R-:W-:-:S04]  /*2b50*/  USEL UR4, UR4, URZ, UP0 ;  /* 0x000000ff04047287 */ /* 0x000fc80008000000 */
[----:B------:R-:W-:Y:S01]  /*2b60*/  ULEA UR4, UR4, UR13, 0x3 ;  /* 0x0000000d04047291 */ /* 0x000fe2000f8e18ff */
[----:B-1----:R-:W-:-:S04]  /*2b70*/  LOP3.LUT R3, R2, UR5, RZ, 0x3c, !PT ;  /* 0x0000000502037c12 */ /* 0x002fc8000f8e3cff */
[----:B------:R-:W-:Y:S01]  /*2b80*/  SHF.L.U32 R3, R3, 0x1f, RZ ;  /* 0x0000001f03037819 */ /* 0x000fe200000006ff */
[----:B------:R-:W-:-:S07]  /*2b90*/  IMAD.U32 R0, RZ, RZ, UR4 ;  /* 0x00000004ff007e24 */ /* 0x000fce000f8e00ff */
.L_x_46:
[----:B-1----:R1:W2:Y:S02]  /*2ba0*/  SYNCS.PHASECHK.TRANS64.TRYWAIT P0, [R0+URZ], R3 ;  /* 0x00000003000075a7 */ /* 0x0022a400080011ff */
[----:B--2---:R-:W-:Y:S05]  /*2bb0*/  @!P0 NANOSLEEP.SYNCS 0x989680 ;  /* 0x009896800000895d */ /* 0x004fea0003900000 */
[----:B------:R-:W2:Y:S02]  /*2bc0*/  @!P0 SYNCS.PHASECHK.TRANS64 P0, [R0+URZ], R3 ;  /* 0x00000003000085a7 */ /* 0x000ea400080010ff */
[----:B--2---:R-:W-:Y:S05]  /*2bd0*/  @P0 EXIT ;  /* 0x000000000000094d */ /* 0x004fea0003800000 */
[----:B------:R-:W-:Y:S05]  /*2be0*/  BRA `(.L_x_46) ;  /* 0xfffffffc00ec7947 */ /* 0x000fea000383ffff */
.L_x_22:
[----:B------:R-:W1:Y:S02]  /*2bf0*/  S2UR UR4, SR_CgaCtaId ;  /* 0x00000000000479c3 */ /* 0x000e640000008800 */
[----:B-1----:R-:W-:-:S04]  /*2c00*/  UISETP.NE.AND UP0, UPT, UR4, URZ, UPT ;  /* 0x000000ff0400728c */ /* 0x002fc8000bf05270 */
[----:B------:R-:W-:-:S09]  /*2c10*/  UISETP.NE.OR UP0, UPT, UR13, 0x1, UP0 ;  /* 0x000000010d00788c */ /* 0x000fd20008705670 */
[----:B------:R-:W-:Y:S05]  /*2c20*/  BRA.U UP0, `(.L_x_47) ;  /* 0x00000005004c7547 */ /* 0x000fea000b800000 */
[----:B------:R-:W1:Y:S01]  /*2c30*/  S2UR UR5, SR_CgaCtaId ;  /* 0x00000000000579c3 */ /* 0x000e620000008800 */
[----:B------:R-:W-:Y:S01]  /*2c40*/  UMOV UR4, 0x400 ;  /* 0x0000040000047882 */ /* 0x000fe20000000000 */
[----:B------:R-:W-:Y:S01]  /*2c50*/  ISETP.GE.U32.AND P2, PT, R3, 0x4, PT ;  /* 0x000000040300780c */ /* 0x000fe20003f46070 */
[----:B------:R-:W-:Y:S01]  /*2c60*/  IMAD.MOV.U32 R12, RZ, RZ, 0x1 ;  /* 0x00000001ff0c7424 */ /* 0x000fe200078e00ff */
[----:B------:R-:W-:Y:S02]  /*2c70*/  CS2R R10, SRZ ;  /* 0x00000000000a7805 */ /* 0x000fe4000001ff00 */
[----:B------:R-:W-:Y:S01]  /*2c80*/  CS2R R8, SRZ ;  /* 0x0000000000087805 */ /* 0x000fe2000001ff00 */
[----:B-1----:R-:W-:-:S03]  /*2c90*/  ULEA UR6, UR5, UR4, 0x18 ;  /* 0x0000000405067291 */ /* 0x002fc6000f8ec0ff */
[----:B------:R-:W-:-:S09]  /*2ca0*/  UMOV UR5, URZ ;  /* 0x000000ff00057c82 */ /* 0x000fd20008000000 */
.L_x_51:
[----:B------:R-:W-:Y:S02]  /*2cb0*/  LEA R0, R8, UR6, 0x3 ;  /* 0x0000000608007c11 */ /* 0x000fe4000f8e18ff */
[----:B------:R-:W-:-:S03]  /*2cc0*/  SHF.L.U32 R5, R9, 0x1f, RZ ;  /* 0x0000001f09057819 */ /* 0x000fc600000006ff */
[----:B------:R-:W-:Y:S01]  /*2cd0*/  VIADD R4, R0, 0x100 ;  /* 0x0000010000047836 */ /* 0x000fe20000000000 */
[----:B------:R-:W1:Y:S02]  /*2ce0*/  SYNCS.PHASECHK.TRANS64.TRYWAIT P0, [R0+URZ+0xf0], R5 ;  /* 0x0000f005000075a7 */ /* 0x000e6400080011ff */
[----:B-1----:R-:W-:Y:S05]  /*2cf0*/  @!P0 BRA `(.L_x_48) ;  /* 0x0000007000b88947 */ /* 0x002fea0003800000 */
.L_x_159:
[----:B------:R-:W-:Y:S01]  /*2d00*/  ULEA UR4, UR5, UR6, 0x3 ;  /* 0x0000000605047291 */ /* 0x000fe2000f8e18ff */
[----:B------:R-:W-:Y:S01]  /*2d10*/  PRMT R4, RZ, 0x654, R4 ;  /* 0x00000654ff047816 */ /* 0x000fe20000000004 */
[----:B-1----:R-:W-:Y:S01]  /*2d20*/  @!P2 IMAD.MOV.U32 R5, RZ, RZ, 0x10 ;  /* 0x00000010ff05a424 */ /* 0x002fe200078e00ff */
[----:B------:R-:W-:Y:S01]  /*2d30*/  SHF.L.U32 R7, R12, 0x1f, RZ ;  /* 0x0000001f0c077819 */ /* 0x000fe200000006ff */
[----:B------:R-:W-:Y:S01]  /*2d40*/  UIADD3 UR7, UPT, UPT, UR4, 0x90, URZ ;  /* 0x0000009004077890 */ /* 0x000fe2000fffe0ff */
[----:B------:R1:W-:Y:S05]  /*2d50*/  SYNCS.ARRIVE.TRANS64.RED.A1T0 RZ, [R4+URZ], RZ ;  /* 0x000000ff04ff79a7 */ /* 0x0003ea00081004ff */
[----:B------:R-:W-:Y:S01]  /*2d60*/  IMAD.U32 R0, RZ, RZ, UR7 ;  /* 0x00000007ff007e24 */ /* 0x000fe2000f8e00ff */
[----:B------:R-:W2:Y:S04]  /*2d70*/  SYNCS.PHASECHK.TRANS64.TRYWAIT P0, [UR4+0xa0], R7 ;  /* 0x0000a007ff0075a7 */ /* 0x000ea80008001104 */
[----:B------:R-:W-:Y:S01]  /*2d80*/  PRMT R13, R3, 0x654, R0 ;  /* 0x00000654030d7816 */ /* 0x000fe20000000000 */
[----:B-12---:R-:W-:Y:S06]  /*2d90*/  @!P0 BRA `(.L_x_49) ;  /* 0x0000007000a48947 */ /* 0x006fec0003800000 */
.L_x_161:
[----:B------:R-:W-:Y:S01]  /*2da0*/  ULEA UR8, UR5, UR6, 0x4 ;  /* 0x0000000605087291 */ /* 0x000fe2000f8e20ff */
[----:B------:R-:W-:Y:S01]  /*2db0*/  SEL R2, R13, R2, !P2 ;  /* 0x000000020d027207 */ /* 0x000fe20005000000 */
[----:B------:R-:W-:Y:S01]  /*2dc0*/  UIADD3 UR9, UPT, UPT, UR4, 0x90, URZ ;  /* 0x0000009004097890 */ /* 0x000fe2000fffe0ff */
[----:B-1----:R-:W-:Y:S01]  /*2dd0*/  LEA R0, R11, UR6, 0x3 ;  /* 0x000000060b007c11 */ /* 0x002fe2000f8e18ff */
[----:B------:R-:W-:Y:S01]  /*2de0*/  UIADD3 UR8, UPT, UPT, UR8, 0x120, URZ ;  /* 0x0000012008087890 */ /* 0x000fe2000fffe0ff */
[----:B------:R1:W-:Y:S01]  /*2df0*/  @!P2 SYNCS.ARRIVE.TRANS64.RED RZ, [R2+URZ], R5 ;  /* 0x0000000502ffa9a7 */ /* 0x0003e200080004ff */
[----:B------:R-:W-:Y:S01]  /*2e00*/  UIADD3 UR4, UPT, UPT, UR5, 0x1, URZ ;  /* 0x0000000105047890 */ /* 0x000fe2000fffe0ff */
[----:B------:R-:W-:-:S03]  /*2e10*/  VIADD R8, R8, 0x1 ;  /* 0x0000000108087836 */ /* 0x000fc60000000000 */
[----:B------:R-:W-:Y:S02]  /*2e20*/  UISETP.NE.AND UP0, UPT, UR4, 0x2, UPT ;  /* 0x000000020400788c */ /* 0x000fe4000bf05270 */
[----:B------:R-:W-:Y:S01]  /*2e30*/  ISETP.NE.AND P0, PT, R8, 0x2, PT ;  /* 0x000000020800780c */ /* 0x000fe20003f05270 */
[----:B------:R-:W-:Y:S06]  /*2e40*/  UGETNEXTWORKID.BROADCAST [UR8], [UR9] ;  /* 0x00000000080073ca */ /* 0x000fec0008000100 */
[----:B------:R-:W-:Y:S02]  /*2e50*/  USEL UR7, URZ, 0x1, UP0 ;  /* 0x00000001ff077887 */ /* 0x000fe40008000000 */
[----:B------:R-:W-:-:S04]  /*2e60*/  USEL UR5, UR4, URZ, UP0 ;  /* 0x000000ff04057287 */ /* 0x000fc80008000000 */
[----:B------:R-:W-:Y:S02]  /*2e70*/  LOP3.LUT R12, R12, UR7, RZ, 0x3c, !PT ;  /* 0x000000070c0c7c12 */ /* 0x000fe4000f8e3cff */
[----:B-1----:R-:W-:-:S04]  /*2e80*/  SHF.L.U32 R5, R10, 0x1f, RZ ;  /* 0x0000001f0a057819 */ /* 0x002fc800000006ff */
[----:B------:R-:W1:Y:S02]  /*2e90*/  SYNCS.PHASECHK.TRANS64.TRYWAIT P1, [R0+URZ+0x90], R5 ;  /* 0x00009005000075a7 */ /* 0x000e6400080211ff */
[----:B-1----:R-:W-:Y:S05]  /*2ea0*/  @!P1 BRA `(.L_x_50) ;  /* 0x0000007000789947 */ /* 0x002fea0003800000 */
.L_x_162:
[C---:B------:R-:W-:Y:S01]  /*2eb0*/  LEA R4, R11.reuse, UR6, 0x4 ;  /* 0x000000060b047c11 */ /* 0x040fe2000f8e20ff */
[----:B-1----:R-:W-:Y:S01]  /*2ec0*/  VIADD R0, R0, 0xa0 ;  /* 0x000000a000007836 */ /* 0x002fe20000000000 */
[----:B------:R-:W-:Y:S01]  /*2ed0*/  SEL R8, R8, RZ, P0 ;  /* 0x000000ff08087207 */ /* 0x000fe20000000000 */
[----:B------:R-:W-:-:S03]  /*2ee0*/  VIADD R11, R11, 0x1 ;  /* 0x000000010b0b7836 */ /* 0x000fc60000000000 */
[----:B------:R-:W1:Y:S01]  /*2ef0*/  LDS.128 R4, [R4+0x120] ;  /* 0x0001200004047984 */ /* 0x000e620000000c00 */
[----:B------:R-:W-:Y:S02]  /*2f00*/  PRMT R0, RZ, 0x654, R0 ;  /* 0x00000654ff007816 */ /* 0x000fe40000000000 */
[C---:B------:R-:W-:Y:S01]  /*2f10*/  ISETP.NE.AND P1, PT, R11.reuse, 0x2, PT ;  /* 0x000000020b00780c */ /* 0x040fe20003f25270 */
[----:B------:R-:W-:Y:S01]  /*2f20*/  @!PT LDS RZ, [RZ] ;  /* 0x00000000fffff984 */ /* 0x000fe20000000800 */
[----:B------:R-:W-:Y:S01]  /*2f30*/  @!PT LDS RZ, [RZ] ;  /* 0x00000000fffff984 */ /* 0x000fe20000000800 */
[----:B------:R-:W-:Y:S01]  /*2f40*/  @!PT LDS RZ, [RZ] ;  /* 0x00000000fffff984 */ /* 0x000fe20000000800 */
[----:B------:R-:W-:Y:S01]  /*2f50*/  @!PT LDS RZ, [RZ] ;  /* 0x00000000fffff984 */ /* 0x000fe20000000800 */
[----:B------:R2:W-:Y:S06]  /*2f60*/  MEMBAR.ALL.CTA ;  /* 0x0000000000007992 */ /* 0x0005ec0000008000 */
[----:B--2---:R-:W2:Y:S01]  /*2f70*/  FENCE.VIEW.ASYNC.S ;  /* 0x00000000000073c6 */ /* 0x004ea20000000000 */
[----:B------:R-:W-:Y:S01]  /*2f80*/  SEL R11, R11, RZ, P1 ;  /* 0x000000ff0b0b7207 */ /* 0x000fe20000800000 */
[----:B--2---:R2:W-:Y:S01]  /*2f90*/  SYNCS.ARRIVE.TRANS64.RED.A1T0 RZ, [R0+URZ], RZ ;  /* 0x000000ff00ff79a7 */ /* 0x0045e200081004ff */
[----:B-1----:R-:W-:-:S02]  /*2fa0*/  LOP3.LUT P3, RZ, R6, 0x1, RZ, 0xc0, !PT ;  /* 0x0000000106ff7812 */ /* 0x002fc4000786c0ff */
[----:B------:R-:W-:-:S04]  /*2fb0*/  SEL R5, RZ, 0x1, P1 ;  /* 0x00000001ff057807 */ /* 0x000fc80000800000 */
[----:B------:R-:W-:Y:S02]  /*2fc0*/  LOP3.LUT R10, R10, R5, RZ, 0x3c, !PT ;  /* 0x000000050a0a7212 */ /* 0x000fe400078e3cff */
[----:B--2---:R-:W-:-:S04]  /*2fd0*/  SEL R0, RZ, 0x1, P0 ;  /* 0x00000001ff007807 */ /* 0x004fc80000000000 */
[----:B------:R-:W-:Y:S01]  /*2fe0*/  LOP3.LUT R9, R9, R0, RZ, 0x3c, !PT ;  /* 0x0000000009097212 */ /* 0x000fe200078e3cff */
[----:B------:R-:W-:Y:S06]  /*2ff0*/  @P3 BRA `(.L_x_51) ;  /* 0xfffffffc002c3947 */ /* 0x000fec000383ffff */
[----:B------:R-:W-:Y:S01]  /*3000*/  ULEA UR4, UR5, UR6, 0x3 ;  /* 0x0000000605047291 */ /* 0x000fe2000f8e18ff */
[----:B------:R-:W-:-:S08]  /*3010*/  SHF.L.U32 R3, R12, 0x1f, RZ ;  /* 0x0000001f0c037819 */ /* 0x000fd000000006ff */
[----:B------:R-:W1:Y:S02]  /*3020*/  SYNCS.PHASECHK.TRANS64 P0, [UR4+0xa0], R3 ;  /* 0x0000a003ff0075a7 */ /* 0x000e640008001004 */
[----:B-1----:R-:W-:Y:S05]  /*3030*/  @P0 BRA `(.L_x_52) ;  /* 0x0000000000080947 */ /* 0x002fea0003800000 */
[----:B------:R-:W1:Y:S02]  /*3040*/  SYNCS.PHASECHK.TRANS64.TRYWAIT P0, [UR4+0xa0], R3 ;  /* 0x0000a003ff0075a7 */ /* 0x000e640008001104 */
[----:B-1----:R-:W-:Y:S05]  /*3050*/  @!P0 BRA `(.L_x_53) ;  /* 0x0000007000208947 */ /* 0x002fea0003800000 */
.L_x_52:
[----:B------:R-:W-:-:S04]  /*3060*/  UIADD3 UR7, UPT, UPT, UR5, 0x1, URZ ;  /* 0x0000000105077890 */ /* 0x000fc8000fffe0ff */
[----:B------:R-:W-:-:S04]  /*3070*/  UISETP.NE.AND UP0, UPT, UR7, 0x2, UPT ;  /* 0x000000020700788c */ /* 0x000fc8000bf05270 */
[----:B------:R-:W-:Y:S02]  /*3080*/  USEL UR8, URZ, 0x1, UP0 ;  /* 0x00000001ff087887 */ /* 0x000fe40008000000 */
[----:B------:R-:W-:-:S04]  /*3090*/  USEL UR7, UR7, URZ, UP0 ;  /* 0x000000ff07077287 */ /* 0x000fc80008000000 */
[----:B------:R-:W-:Y:S01]  /*30a0*/  ULEA UR7, UR7, UR6, 0x3 ;  /* 0x0000000607077291 */ /* 0x000fe2000f8e18ff */
[----:B-1----:R-:W-:-:S04]  /*30b0*/  LOP3.LUT R3, R12, UR8, RZ, 0x3c, !PT ;  /* 0x000000080c037c12 */ /* 0x002fc8000f8e3cff */
[----:B------:R-:W-:-:S04]  /*30c0*/  SHF.L.U32 R0, R3, 0x1f, RZ ;  /* 0x0000001f03007819 */ /* 0x000fc800000006ff */
[----:B------:R-:W1:Y:S02]  /*30d0*/  SYNCS.PHASECHK.TRANS64 P0, [UR7+0xa0], R0 ;  /* 0x0000a000ff0075a7 */ /* 0x000e640008001007 */
[----:B-1----:R-:W-:Y:S05]  /*30e0*/  @P0 EXIT ;  /* 0x000000000000094d */ /* 0x002fea0003800000 */
[----:B------:R-:W-:Y:S02]  /*30f0*/  SHF.L.U32 R3, R3, 0x1f, RZ ;  /* 0x0000001f03037819 */ /* 0x000fe400000006ff */
[----:B------:R-:W-:-:S07]  /*3100*/  MOV R0, UR7 ;  /* 0x0000000700007c02 */ /* 0x000fce0008000f00 */
.L_x_54:
[----:B-1----:R1:W2:Y:S02]  /*3110*/  SYNCS.PHASECHK.TRANS64.TRYWAIT P0, [R0+URZ+0xa0], R3 ;  /* 0x0000a003000075a7 */ /* 0x0022a400080011ff */
[----:B--2---:R-:W-:Y:S05]  /*3120*/  @!P0 NANOSLEEP.SYNCS 0x989680 ;  /* 0x009896800000895d */ /* 0x004fea0003900000 */
[----:B------:R-:W2:Y:S02]  /*3130*/  @!P0 SYNCS.PHASECHK.TRANS64 P0, [R0+URZ+0xa0], R3 ;  /* 0x0000a003000085a7 */ /* 0x000ea400080010ff */
[----:B--2---:R-:W-:Y:S05]  /*3140*/  @P0 EXIT ;  /* 0x000000000000094d */ /* 0x004fea0003800000 */
[----:B------:R-:W-:Y:S05]  /*3150*/  BRA `(.L_x_54) ;  /* 0xfffffffc00ec7947 */ /* 0x000fea000383ffff */
.L_x_47:
[----:B------:R-:W-:Y:S05]  /*3160*/  BRA.U UP4, `(.L_x_55) ;  /* 0x0000001104a47547 */ /* 0x000fea000b800000 */
[----:B------:R-:W1:Y:S01]  /*3170*/  S2UR UR7, SR_CgaCtaId ;  /* 0x00000000000779c3 */ /* 0x000e620000008800 */
[----:B------:R-:W-:Y:S01]  /*3180*/  UMOV UR4, 0x40 ;  /* 0x0000004000047882 */ /* 0x000fe20000000000 */
[----:B------:R-:W-:Y:S01]  /*3190*/  NOP ;  /* 0x0000000000007918 */ /* 0x000fe20000000000 */
[----:B------:R-:W-:Y:S01]  /*31a0*/  UMOV UR6, 0x400 ;  /* 0x0000040000067882 */ /* 0x000fe20000000000 */
[----:B-1----:R-:W-:Y:S02]  /*31b0*/  ULEA UR5, UR7, UR4, 0x18 ;  /* 0x0000000407057291 */ /* 0x002fe4000f8ec0ff */
[----:B------:R-:W-:-:S07]  /*31c0*/  ULEA UR6, UR7, UR6, 0x18 ;  /* 0x0000000607067291 */ /* 0x000fce000f8ec0ff */
[----:B------:R-:W1:Y:S02]  /*31d0*/  LDS.U8 R3, [UR5+0x1c] ;  /* 0x00001c05ff037984 */ /* 0x000e640008000000 */
[----:B-1----:R-:W-:-:S13]  /*31e0*/  ISETP.NE.AND P0, PT, R3, RZ, PT ;  /* 0x000000ff0300720c */ /* 0x002fda0003f05270 */
[----:B------:R-:W-:Y:S05]  /*31f0*/  @P0 BRA `(.L_x_56) ;  /* 0x0000000400080947 */ /* 0x000fea0003800000 */
[----:B------:R-:W-:Y:S02]  /*3200*/  UISETP.NE.U32.AND UP1, UPT, UR33, 0x1, UPT ;  /* 0x000000012100788c */ /* 0x000fe4000bf25070 */
[----:B------:R-:W-:-:S07]  /*3210*/  UIADD3 UR7, UPT, UPT, UR5, 0x8, URZ ;  /* 0x0000000805077890 */ /* 0x000fce000fffe0ff */
[----:B------:R-:W-:Y:S05]  /*3220*/  BRA.U !UP1, `(.L_x_57) ;  /* 0x00000001099c7547 */ /* 0x000fea000b800000 */
[----:B------:R-:W-:Y:S01]  /*3230*/  ELECT P0, URZ, PT ;  /* 0x0000000000ff782f */ /* 0x000fe20003800000 */
[----:B------:R-:W-:-:S12]  /*3240*/  BSSY B0, `(.L_x_57) ;  /* 0x0000025000007945 */ /* 0x000fd80003800000 */
[----:B------:R-:W-:Y:S05]  /*3250*/  @!P0 BRA `(.L_x_58) ;  /* 0x00000000008c8947 */ /* 0x000fea0003800000 */
[----:B------:R-:W-:-:S05]  /*3260*/  UMOV UR4, 0x10 ;  /* 0x0000001000047882 */ /* 0x000fca0000000000 */
[----:B------:R-:W-:Y:S04]  /*3270*/  DEPBAR.LE SB1, 0x36 ;  /* 0x00009d800000791a */ /* 0x000fe80000000000 */
[----:B------:R-:W1:Y:S02]  /*3280*/  UTCATOMSWS.2CTA.FIND_AND_SET.ALIGN UP0, UR4, UR4 ;  /* 0x00000004000475e3 */ /* 0x000e640008200800 */
[----:B-1----:R-:W-:Y:S01]  /*3290*/  MOV R10, UR4 ;  /* 0x00000004000a7c02 */ /* 0x002fe20008000f00 */
[----:B------:R-:W-:Y:S06]  /*32a0*/  BRA.U UP0, `(.L_x_59) ;  /* 0x0000000100187547 */ /* 0x000fec000b800000 */
.L_x_60:
[----:B------:R-:W-:Y:S05]  /*32b0*/  NANOSLEEP 0x64 ;  /* 0x000000640000795d */ /* 0x000fea0003800000 */
[----:B------:R-:W-:-:S05]  /*32c0*/  UMOV UR4, 0x10 ;  /* 0x0000001000047882 */ /* 0x000fca0000000000 */
[----:B------:R-:W-:Y:S04]  /*32d0*/  DEPBAR.LE SB1, 0x36 ;  /* 0x00009d800000791a */ /* 0x000fe80000000000 */
[----:B------:R-:W1:Y:S02]  /*32e0*/  UTCATOMSWS.2CTA.FIND_AND_SET.ALIGN UP0, UR4, UR4 ;  /* 0x00000004000475e3 */ /* 0x000e640008200800 */
[----:B-1----:R-:W-:Y:S01]  /*32f0*/  MOV R10, UR4 ;  /* 0x00000004000a7c02 */ /* 0x002fe20008000f00 */
[----:B------:R-:W-:Y:S05]  /*3300*/  BRA.U !UP0, `(.L_x_60) ;  /* 0xfffffffd08e87547 */ /* 0x000fea000b83ffff */
.L_x_59:
[----:B------:R-:W1:Y:S01]  /*3310*/  LDS R6, [UR5+0x10] ;  /* 0x00001005ff067984 */ /* 0x000e620008000800 */
[----:B------:R-:W-:Y:S01]  /*3320*/  IMAD.U32 R3, RZ, RZ, UR6 ;  /* 0x00000006ff037e24 */ /* 0x000fe2000f8e00ff */
[----:B------:R-:W-:-:S03]  /*3330*/  MOV R4, UR34 ;  /* 0x0000002200047c02 */ /* 0x000fc60008000f00 */
[----:B------:R-:W-:Y:S01]  /*3340*/  VIADD R3, R3, 0x140 ;  /* 0x0000014003037836 */ /* 0x000fe20000000000 */
[----:B-1----:R-:W-:-:S04]  /*3350*/  SHF.L.U32 R6, R6, 0x1f, RZ ;  /* 0x0000001f06067819 */ /* 0x002fc800000006ff */
[----:B------:R-:W1:Y:S02]  /*3360*/  SYNCS.PHASECHK.TRANS64.TRYWAIT P0, [UR5+0x8], R6 ;  /* 0x00000806ff0075a7 */ /* 0x000e640008001105 */
[----:B-1----:R-:W-:Y:S05]  /*3370*/  @P0 BRA `(.L_x_61) ;  /* 0x0000000000080947 */ /* 0x002fea0003800000 */
[----:B------:R-:W1:Y:S02]  /*3380*/  SYNCS.PHASECHK.TRANS64.TRYWAIT P0, [UR5+0x8], R6 ;  /* 0x00000806ff0075a7 */ /* 0x000e640008001105 */
[----:B-1----:R-:W-:Y:S05]  /*3390*/  @!P0 BRA `(.L_x_62) ;  /* 0x0000006c00688947 */ /* 0x002fea0003800000 */
.L_x_61:
[----:B------:R-:W-:Y:S01]  /*33a0*/  PRMT R4, R4, 0x654, R3 ;  /* 0x0000065404047816 */ /* 0x000fe20000000003 */
[----:B------:R-:W-:Y:S01]  /*33b0*/  HFMA2 R3, -RZ, RZ, 0, 5.9604644775390625e-08 ;  /* 0x00000001ff037431 */ /* 0x000fe200000001ff */
[----:B------:R-:W-:Y:S01]  /*33c0*/  UPRMT UR4, UR34, 0x654, UR7 ;  /* 0x0000065422047896 */ /* 0x000fe20008000007 */
[----:B------:R-:W-:Y:S02]  /*33d0*/  IMAD.MOV.U32 R7, RZ, RZ, 0xffff ;  /* 0x0000ffffff077424 */ /* 0x000fe400078e00ff */
[----:B-1----:R-:W-:Y:S02]  /*33e0*/  IMAD.MOV.U32 R6, RZ, RZ, 0x4 ;  /* 0x00000004ff067424 */ /* 0x002fe400078e00ff */
[----:B------:R-:W-:Y:S01]  /*33f0*/  IMAD.SHL.U32 R9, R10, 0x20, RZ ;  /* 0x000000200a097824 */ /* 0x000fe200078e00ff */
[----:B------:R-:W-:Y:S02]  /*3400*/  MOV R5, UR4 ;  /* 0x0000000400057c02 */ /* 0x000fe40008000f00 */
[-C--:B------:R-:W-:Y:S01]  /*3410*/  SHF.L.U32 R8, R7, R10.reuse, RZ ;  /* 0x0000000a07087219 */ /* 0x080fe200000006ff */
[----:B------:R1:W-:Y:S01]  /*3420*/  SYNCS.ARRIVE.TRANS64.RED RZ, [UR4], R6 ;  /* 0x00000006ffff79a7 */ /* 0x0003e20008000404 */
[----:B------:R-:W-:Y:S01]  /*3430*/  SHF.L.U32 R7, R3, R10, RZ ;  /* 0x0000000a03077219 */ /* 0x000fe200000006ff */
[----:B------:R1:W-:Y:S04]  /*3440*/  STS [UR6+0x140], R9 ;  /* 0x00014009ff007988 */ /* 0x0003e80008000806 */
[----:B------:R1:W-:Y:S04]  /*3450*/  STAS [R4.64], R10 ;  /* 0x0000000a04007dbd */ /* 0x0003e8000c0008ff */
[----:B------:R1:W-:Y:S04]  /*3460*/  ATOMS.OR RZ, [UR5+0x14], R8 ;  /* 0x00001408ffff798c */ /* 0x0003e8000b000005 */
[----:B------:R1:W-:Y:S04]  /*3470*/  ATOMS.OR RZ, [UR5+0x18], R7 ;  /* 0x00001807ffff798c */ /* 0x0003e8000b000005 */
[----:B------:R1:W-:Y:S02]  /*3480*/  ATOMS.XOR RZ, [UR5+0x10], R3 ;  /* 0x00001003ffff798c */ /* 0x0003e4000b800005 */
.L_x_58:
[----:B------:R-:W-:Y:S05]  /*3490*/  BSYNC B0 ;  /* 0x0000000000007941 */ /* 0x000fea0003800000 */
.L_x_57:
[----:B------:R-:W-:Y:S05]  /*34a0*/  BRA.U UP1, `(.L_x_63) ;  /* 0x00000001016c7547 */ /* 0x000fea000b800000 */
[----:B------:R-:W-:-:S03]  /*34b0*/  UMOV UR4, 0xffffffff ;  /* 0xffffffff00047882 */ /* 0x000fc60000000000 */
[----:B------:R-:W-:Y:S05]  /*34c0*/  BRA.DIV UR4, `(.L_x_64) ;  /* 0x0000006e04347947 */ /* 0x000fea000b800000 */
[----:B------:R-:W-:-:S13]  /*34d0*/  ELECT P0, URZ, PT ;  /* 0x0000000000ff782f */ /* 0x000fda0003800000 */
.L_x_166:
[----:B------:R-:W-:Y:S05]  /*34e0*/  @!P0 BRA `(.L_x_63) ;  /* 0x00000000005c8947 */ /* 0x000fea0003800000 */
[----:B-1----:R-:W1:Y:S02]  /*34f0*/  LDS R4, [UR5+0x10] ;  /* 0x00001005ff047984 */ /* 0x002e640008000800 */
[----:B-1----:R-:W-:-:S04]  /*3500*/  SHF.L.U32 R4, R4, 0x1f, RZ ;  /* 0x0000001f04047819 */ /* 0x002fc800000006ff */
[----:B------:R-:W1:Y:S02]  /*3510*/  SYNCS.PHASECHK.TRANS64.TRYWAIT P0, [UR5+0x8], R4 ;  /* 0x00000804ff0075a7 */ /* 0x000e640008001105 */
[----:B-1----:R-:W-:Y:S05]  /*3520*/  @P0 BRA `(.L_x_65) ;  /* 0x0000000000080947 */ /* 0x002fea0003800000 */
[----:B------:R-:W1:Y:S02]  /*3530*/  SYNCS.PHASECHK.TRANS64.TRYWAIT P0, [UR5+0x8], R4 ;  /* 0x00000804ff0075a7 */ /* 0x000e640008001105 */
[----:B-1----:R-:W-:Y:S05]  /*3540*/  @!P0 BRA `(.L_x_66) ;  /* 0x0000006c00388947 */ /* 0x002fea0003800000 */
.L_x_65:
[----:B------:R-:W2:Y:S01]  /*3550*/  LDS R6, [UR6+0x140] ;  /* 0x00014006ff067984 */ /* 0x000ea20008000800 */
[----:B-1----:R-:W-:Y:S02]  /*3560*/  HFMA2 R3, -RZ, RZ, 0, 5.9604644775390625e-08 ;  /* 0x00000001ff037431 */ /* 0x002fe400000001ff */
[----:B------:R-:W-:Y:S01]  /*3570*/  IMAD.MOV.U32 R4, RZ, RZ, 0xffff ;  /* 0x0000ffffff047424 */ /* 0x000fe200078e00ff */
[----:B------:R-:W-:Y:S01]  /*3580*/  UPRMT UR4, UR34, 0x654, UR7 ;  /* 0x0000065422047896 */ /* 0x000fe20008000007 */
[----:B--2---:R-:W-:-:S03]  /*3590*/  IMAD.SHL.U32 R5, R6, 0x20, RZ ;  /* 0x0000002006057824 */ /* 0x004fc600078e00ff */
[-C--:B------:R-:W-:Y:S02]  /*35a0*/  SHF.L.U32 R4, R4, R6.reuse, RZ ;  /* 0x0000000604047219 */ /* 0x080fe400000006ff */
[----:B------:R-:W-:Y:S01]  /*35b0*/  SHF.L.U32 R6, R3, R6, RZ ;  /* 0x0000000603067219 */ /* 0x000fe200000006ff */
[----:B------:R2:W-:Y:S04]  /*35c0*/  STS [UR6+0x140], R5 ;  /* 0x00014005ff007988 */ /* 0x0005e80008000806 */
[----:B------:R2:W-:Y:S04]  /*35d0*/  ATOMS.OR RZ, [UR5+0x14], R4 ;  /* 0x00001404ffff798c */ /* 0x0005e8000b000005 */
[----:B------:R2:W-:Y:S01]  /*35e0*/  ATOMS.OR RZ, [UR5+0x18], R6 ;  /* 0x00001806ffff798c */ /* 0x0005e2000b000005 */
[----:B------:R-:W-:Y:S03]  /*35f0*/  SYNCS.ARRIVE.TRANS64.RED.A1T0 RZ, [UR4], RZ ;  /* 0x000000ffffff79a7 */ /* 0x000fe60008100404 */
[----:B------:R2:W-:Y:S01]  /*3600*/  ATOMS.XOR RZ, [UR5+0x10], R3 ;  /* 0x00001003ffff798c */ /* 0x0005e2000b800005 */
[----:B------:R-:W-:Y:S05]  /*3610*/  BRA `(.L_x_63) ;  /* 0x0000000000107947 */ /* 0x000fea0003800000 */
.L_x_56:
[----:B------:R-:W-:Y:S02]  /*3620*/  MOV R3, 0xffffffff ;  /* 0xffffffff00037802 */ /* 0x000fe40000000f00 */
[----:B------:R-:W-:-:S03]  /*3630*/  MOV R4, 0x3660 ;  /* 0x0000366000047802 */ /* 0x000fc60000000f00 */
[----:B------:R1:W-:Y:S04]  /*3640*/  STS [UR6+0x140], R3 ;  /* 0x00014003ff007988 */ /* 0x0003e80008000806 */
[----:B-1---5:R-:W-:Y:S05]  /*3650*/  CALL.REL.NOINC `($__internal_1_$__cuda_sm10x_tcgen05_guardrail_trap_phase_invalid_during_alloc) ;  /* 0x00000074000c7944 */ /* 0x022fea0003c00000 */
.L_x_63:
[----:B------:R-:W-:Y:S05]  /*3660*/  WARPSYNC.ALL ;  /* 0x0000000000007948 */ /* 0x000fea0003800000 */
[----:B------:R-:W3:Y:S01]  /*3670*/  S2UR UR4, SR_CgaCtaId ;  /* 0x00000000000479c3 */ /* 0x000ee20000008800 */
[----:B------:R-:W-:Y:S01]  /*3680*/  UMOV UR17, 0x400 ;  /* 0x0000040000117882 */ /* 0x000fe20000000000 */
[----:B------:R-:W-:-:S06]  /*3690*/  NOP ;  /* 0x0000000000007918 */ /* 0x000fcc0000000000 */
[----:B------:R-:W-:Y:S06]  /*36a0*/  BAR.ARV 0x6, 0xa0 ;  /* 0x0182800000007b1d */ /* 0x000fec0000002000 */
[----:B------:R-:W4:Y:S01]  /*36b0*/  LDCU UR6, c[0x0][0x38c] ;  /* 0x00007180ff0677ac */ /* 0x000f220008000800 */
[----:B------:R-:W-:Y:S01]  /*36c0*/  LOP3.LUT R0, R0, 0xffff, RZ, 0xc0, !PT ;  /* 0x0000ffff00007812 */ /* 0x000fe200078ec0ff */
[----:B-1----:R-:W-:Y:S01]  /*36d0*/  IMAD.MOV.U32 R9, RZ, RZ, 0x1 ;  /* 0x00000001ff097424 */ /* 0x002fe200078e00ff */
[----:B------:R-:W-:Y:S01]  /*36e0*/  LOP3.LUT R2, R2, 0xffff, RZ, 0xc0, !PT ;  /* 0x0000ffff02027812 */ /* 0x000fe200078ec0ff */
[----:B------:R-:W-:Y:S01]  /*36f0*/  IMAD.MOV.U32 R8, RZ, RZ, RZ ;  /* 0x000000ffff087224 */ /* 0x000fe200078e00ff */
[----:B------:R-:W-:Y:S01]  /*3700*/  R2UR UR30, R0 ;  /* 0x00000000001e72ca */ /* 0x000fe200000e0000 */
[----:B------:R-:W-:Y:S01]  /*3710*/  UMOV UR24, URZ ;  /* 0x000000ff00187c82 */ /* 0x000fe20008000000 */
[----:B------:R-:W-:Y:S01]  /*3720*/  R2UR UR20, R2 ;  /* 0x00000000021472ca */ /* 0x000fe200000e0000 */
[----:B------:R-:W-:Y:S01]  /*3730*/  UMOV UR15, URZ ;  /* 0x000000ff000f7c82 */ /* 0x000fe20008000000 */
[----:B------:R-:W-:Y:S01]  /*3740*/  UMOV UR14, URZ ;  /* 0x000000ff000e7c82 */ /* 0x000fe20008000000 */
[----:B---3--:R-:W-:-:S02]  /*3750*/  ULEA UR17, UR4, UR17, 0x18 ;  /* 0x0000001104117291 */ /* 0x008fc4000f8ec0ff */
[----:B------:R-:W-:Y:S02]  /*3760*/  UISETP.NE.AND UP3, UPT, UR33, URZ, UPT ;  /* 0x000000ff2100728c */ /* 0x000fe4000bf65270 */
[----:B------:R-:W-:Y:S02]  /*3770*/  UIADD3 UR5, UPT, UPT, UR17, 0x8400, URZ ;  /* 0x0000840011057890 */ /* 0x000fe4000fffe0ff */
[----:B------:R-:W-:Y:S02]  /*3780*/  UIADD3 UR4, UPT, UPT, UR17, 0xc400, URZ ;  /* 0x0000c40011047890 */ /* 0x000fe4000fffe0ff */
[----:B----4-:R-:W-:Y:S01]  /*3790*/  UIADD3 UR6, UPT, UPT, UR6, 0x1f, URZ ;  /* 0x0000001f06067890 */ /* 0x010fe2000fffe0ff */
[----:B--2---:R-:W1:Y:S01]  /*37a0*/  LDS R3, [UR17+0x140] ;  /* 0x00014011ff037984 */ /* 0x004e620008000800 */
[----:B------:R-:W-:Y:S02]  /*37b0*/  USHF.R.U32.HI UR5, URZ, 0x4, UR5 ;  /* 0x00000004ff057899 */ /* 0x000fe40008011605 */
[----:B------:R-:W-:-:S02]  /*37c0*/  USHF.R.S32.HI UR25, URZ, 0x1f, UR6 ;  /* 0x0000001fff197899 */ /* 0x000fc40008011406 */
[----:B------:R-:W-:Y:S02]  /*37d0*/  USHF.R.U32.HI UR4, URZ, 0x4, UR4 ;  /* 0x00000004ff047899 */ /* 0x000fe40008011604 */
[----:B------:R-:W-:Y:S02]  /*37e0*/  ULEA.HI UR25, UR25, UR6, URZ, 0x5 ;  /* 0x0000000619197291 */ /* 0x000fe4000f8f28ff */
[----:B------:R-:W-:Y:S02]  /*37f0*/  ULOP3.LUT UR5, UR5, 0x3fff, URZ, 0xc0, !UPT ;  /* 0x00003fff05057892 */ /* 0x000fe4000f8ec0ff */
[----:B------:R-:W-:Y:S02]  /*3800*/  USHF.R.S32.HI UR25, URZ, 0x5, UR25 ;  /* 0x00000005ff197899 */ /* 0x000fe40008011419 */
[----:B------:R-:W-:Y:S02]  /*3810*/  ULOP3.LUT UR22, UR4, 0x3fff, URZ, 0xc0, !UPT ;  /* 0x00003fff04167892 */ /* 0x000fe4000f8ec0ff */
[----:B------:R-:W-:-:S02]  /*3820*/  UISETP.LT.AND UP0, UPT, UR25, 0x1, UPT ;  /* 0x000000011900788c */ /* 0x000fc4000bf01270 */
[----:B------:R-:W-:Y:S02]  /*3830*/  ULOP3.LUT UR21, UR5, 0x10000, URZ, 0xfc, !UPT ;  /* 0x0001000005157892 */ /* 0x000fe4000f8efcff */
[----:B------:R-:W-:Y:S02]  /*3840*/  ULOP3.LUT UR22, UR22, 0x10000, URZ, 0xfc, !UPT ;  /* 0x0001000016167892 */ /* 0x000fe4000f8efcff */
[----:B------:R-:W-:Y:S01]  /*3850*/  USEL UR31, UR25, 0x1, !UP0 ;  /* 0x00000001191f7887 */ /* 0x000fe2000c000000 */
[----:B------:R-:W-:Y:S01]  /*3860*/  UMOV UR28, 0x0 ;  /* 0x00000000001c7882 */ /* 0x000fe20000000000 */
[----:B------:R-:W-:Y:S01]  /*3870*/  UMOV UR29, 0x8400010 ;  /* 0x08400010001d7882 */ /* 0x000fe20000000000 */
[----:B------:R-:W-:Y:S01]  /*3880*/  UMOV UR26, 0x0 ;  /* 0x00000000001a7882 */ /* 0x000fe20000000000 */
[----:B------:R-:W-:Y:S01]  /*3890*/  UMOV UR27, 0x8400010 ;  /* 0x08400010001b7882 */ /* 0x000fe20000000000 */
[----:B-1----:R-:W-:Y:S02]  /*38a0*/  R2UR UR32, R3 ;  /* 0x00000000032072ca */ /* 0x002fe400000e0000 */
[----:B------:R-:W-:-:S13]  /*38b0*/  CS2R R2, SRZ ;  /* 0x0000000000027805 */ /* 0x000fda000001ff00 */
.L_x_74:
[C---:B------:R-:W-:Y:S02]  /*38c0*/  LEA R0, R8.reuse, UR17, 0x3 ;  /* 0x0000001108007c11 */ /* 0x040fe4000f8e18ff */
[----:B------:R-:W-:Y:S02]  /*38d0*/  SHF.L.U32 R5, R3, 0x1f, RZ ;  /* 0x0000001f03057819 */ /* 0x000fe400000006ff */
[----:B------:R-:W-:Y:S02]  /*38e0*/  LEA R4, R8, UR17, 0x4 ;  /* 0x0000001108047c11 */ /* 0x000fe4000f8e20ff */
[----:B------:R-:W1:Y:S02]  /*38f0*/  SYNCS.PHASECHK.TRANS64.TRYWAIT P0, [R0+URZ+0x90], R5 ;  /* 0x00009005000075a7 */ /* 0x000e6400080011ff */
[----:B-1-3--:R-:W-:Y:S05]  /*3900*/  @!P0 BRA `(.L_x_67) ;  /* 0x0000006800608947 */ /* 0x00afea0003800000 */
.L_x_167:
[----:B-1----:R-:W1:Y:S01]  /*3910*/  LDS.128 R4, [R4+0x120] ;  /* 0x0001200004047984 */ /* 0x002e620000000c00 */
[----:B------:R-:W-:Y:S02]  /*3920*/  VIADD R0, R0, 0xa0 ;  /* 0x000000a000007836 */ /* 0x000fe40000000000 */
[----:B------:R-:W-:Y:S01]  /*3930*/  VIADD R8, R8, 0x1 ;  /* 0x0000000108087836 */ /* 0x000fe20000000000 */
[----:B------:R-:W-:Y:S01]  /*3940*/  @!PT LDS RZ, [RZ] ;  /* 0x00000000fffff984 */ /* 0x000fe20000000800 */
[----:B------:R-:W-:Y:S01]  /*3950*/  @!PT LDS RZ, [RZ] ;  /* 0x00000000fffff984 */ /* 0x000fe20000000800 */
[----:B------:R-:W-:Y:S01]  /*3960*/  @!PT LDS RZ, [RZ] ;  /* 0x00000000fffff984 */ /* 0x000fe20000000800 */
[----:B------:R-:W-:Y:S01]  /*3970*/  @!PT LDS RZ, [RZ] ;  /* 0x00000000fffff984 */ /* 0x000fe20000000800 */
[----:B------:R2:W-:Y:S06]  /*3980*/  MEMBAR.ALL.CTA ;  /* 0x0000000000007992 */ /* 0x0005ec0000008000 */
[----:B--2---:R-:W2:Y:S01]  /*3990*/  FENCE.VIEW.ASYNC.S ;  /* 0x00000000000073c6 */ /* 0x004ea20000000000 */
[----:B------:R-:W-:-:S04]  /*39a0*/  PRMT R0, RZ, 0x654, R0 ;  /* 0x00000654ff007816 */ /* 0x000fc80000000000 */
[----:B--2---:R2:W-:Y:S01]  /*39b0*/  SYNCS.ARRIVE.TRANS64.RED.A1T0 RZ, [R0+URZ], RZ ;  /* 0x000000ff00ff79a7 */ /* 0x0045e200081004ff */
[----:B-1----:R-:W-:Y:S01]  /*39c0*/  LOP3.LUT P1, RZ, R6, 0x1, RZ, 0xc0, !PT ;  /* 0x0000000106ff7812 */ /* 0x002fe2000782c0ff */
[----:B--2---:R-:W-:-:S12]  /*39d0*/  BRA.U UP3, `(.L_x_68) ;  /* 0x0000000103e07547 */ /* 0x004fd8000b800000 */
[----:B------:R-:W1:Y:S01]  /*39e0*/  LDCU UR4, c[0x0][0x38c] ;  /* 0x00007180ff0477ac */ /* 0x000e620008000800 */
[----:B------:R-:W-:Y:S02]  /*39f0*/  PLOP3.LUT P2, PT, PT, PT, PT, 0x80, 0x8 ;  /* 0x000000000008781c */ /* 0x000fe40003f4f070 */
[----:B------:R-:W-:Y:S01]  /*3a00*/  SHF.L.U32 R5, R9, 0x1f, RZ ;  /* 0x0000001f09057819 */ /* 0x000fe200000006ff */
[----:B------:R-:W-:Y:S02]  /*3a10*/  ULEA UR23, UR24, UR17, 0x3 ;  /* 0x0000001118177291 */ /* 0x000fe4000f8e18ff */
[----:B------:R-:W-:Y:S02]  /*3a20*/  ULEA UR18, UR24, UR32, 0x7 ;  /* 0x0000002018127291 */ /* 0x000fe4000f8e38ff */
[----:B-1----:R-:W-:-:S06]  /*3a30*/  UISETP.GE.AND UP0, UPT, UR4, 0x1, UPT ;  /* 0x000000010400788c */ /* 0x002fcc000bf06270 */
[----:B------:R-:W-:-:S05]  /*3a40*/  PLOP3.LUT P0, PT, PT, PT, UP0, 0x80, 0x8 ;  /* 0x000000000008781c */ /* 0x000fca0003f0f008 */
[----:B------:R-:W-:-:S08]  /*3a50*/  @UP0 ULEA UR4, UR15, UR17, 0x3 ;  /* 0x000000110f040291 */ /* 0x000fd0000f8e18ff */
[----:B------:R-:W-:-:S04]  /*3a60*/  @P0 SHF.L.U32 R0, R2, 0x1f, RZ ;  /* 0x0000001f02000819 */ /* 0x000fc800000006ff */
[----:B------:R1:W2:Y:S01]  /*3a70*/  @P0 SYNCS.PHASECHK.TRANS64.TRYWAIT P2, [UR4], R0 ;  /* 0x00000000ff0005a7 */ /* 0x0002a20008041104 */
[----:B------:R-:W3:Y:S02]  /*3a80*/  SYNCS.PHASECHK.TRANS64.TRYWAIT P0, [UR23+0xd0], R5 ;  /* 0x0000d005ff0075a7 */ /* 0x000ee40008001117 */
[----:B-123--:R-:W-:Y:S05]  /*3a90*/  @!P0 BRA `(.L_x_69) ;  /* 0x0000006800108947 */ /* 0x00efea0003800000 */
.L_x_169:
[----:B------:R-:W-:Y:S01]  /*3aa0*/  UMOV UR19, UR14 ;  /* 0x0000000e00137c82 */ /* 0x000fe20008000000 */
[----:B------:R-:W-:Y:S05]  /*3ab0*/  BRA.U !UP0, `(.L_x_70) ;  /* 0x0000000108987547 */ /* 0x000fea000b800000 */
[----:B------:R-:W-:Y:S02]  /*3ac0*/  UIADD3 UR19, UPT, UPT, UR31, UR14, URZ ;  /* 0x0000000e1f137290 */ /* 0x000fe4000fffe0ff */
[----:B------:R-:W-:Y:S01]  /*3ad0*/  UPLOP3.LUT UP2, UPT, UPT, UPT, UPT, 0x40, 0x4 ;  /* 0x000000000004789c */ /* 0x000fe20003f4e870 */
[----:B------:R-:W-:Y:S01]  /*3ae0*/  UMOV UR16, UR25 ;  /* 0x0000001900107c82 */ /* 0x000fe20008000000 */
[----:B------:R-:W-:-:S09]  /*3af0*/  UMOV UR6, UR15 ;  /* 0x0000000f00067c82 */ /* 0x000fd20008000000 */
.L_x_73:
[----:B--2---:R-:W-:Y:S01]  /*3b00*/  ULEA UR5, UR6, UR17, 0x3 ;  /* 0x0000001106057291 */ /* 0x004fe2000f8e18ff */
[----:B---3--:R-:W-:Y:S11]  /*3b10*/  @P2 BRA `(.L_x_71) ;  /* 0x00000000000c2947 */ /* 0x008ff60003800000 */
[----:B-1----:R-:W-:Y:S04]  /*3b20*/  SHF.L.U32 R5, R2, 0x1f, RZ ;  /* 0x0000001f02057819 */ /* 0x002fe800000006ff */
[----:B------:R-:W1:Y:S02]  /*3b30*/  SYNCS.PHASECHK.TRANS64.TRYWAIT P0, [UR5], R5 ;  /* 0x00000005ff0075a7 */ /* 0x000e640008001105 */
[----:B-1----:R-:W-:Y:S05]  /*3b40*/  @!P0 BRA `(.L_x_72) ;  /* 0x0000006400fc8947 */ /* 0x002fea0003800000 */
.L_x_71:
[----:B------:R-:W-:Y:S01]  /*3b50*/  UISETP.NE.AND UP0, UPT, UR16, 0x1, UPT ;  /* 0x000000011000788c */ /* 0x000fe2000bf05270 */
[----:B------:R-:W-:Y:S01]  /*3b60*/  PLOP3.LUT P2, PT, PT, PT, PT, 0x80, 0x8 ;  /* 0x000000000008781c */ /* 0x000fe20003f4f070 */
[----:B------:R-:W-:Y:S02]  /*3b70*/  UIADD3 UR4, UPT, UPT, UR6, 0x1, URZ ;  /* 0x0000000106047890 */ /* 0x000fe4000fffe0ff */
[----:B------:R-:W-:Y:S02]  /*3b80*/  ULEA UR12, UR6, UR22, 0x9 ;  /* 0x00000016060c7291 */ /* 0x000fe4000f8e48ff */
[----:B------:R-:W-:Y:S01]  /*3b90*/  UISETP.NE.AND UP1, UPT, UR4, 0x4, UPT ;  /* 0x000000040400788c */ /* 0x000fe2000bf25270 */
[----:B------:R-:W-:Y:S01]  /*3ba0*/  PLOP3.LUT P0, PT, PT, PT, UP0, 0x80, 0x8 ;  /* 0x000000000008781c */ /* 0x000fe20003f0f008 */
[----:B------:R-:W-:Y:S02]  /*3bb0*/  UIADD3 UR10, UPT, UPT, UR12, 0x2, URZ ;  /* 0x000000020c0a7890 */ /* 0x000fe4000fffe0ff */
[----:B------:R-:W-:Y:S02]  /*3bc0*/  USEL UR7, URZ, 0x1, UP1 ;  /* 0x00000001ff077887 */ /* 0x000fe40008800000 */
[----:B------:R-:W-:Y:S02]  /*3bd0*/  USEL UR15, UR4, URZ, UP1 ;  /* 0x000000ff040f7287 */ /* 0x000fe40008800000 */
[----:B------:R-:W-:Y:S02]  /*3be0*/  UIADD3 UR14, UPT, UPT, UR14, 0x1, URZ ;  /* 0x000000010e0e7890 */ /* 0x000fe4000fffe0ff */
[----:B------:R-:W-:Y:S01]  /*3bf0*/  @UP0 ULEA UR4, UR15, UR17, 0x3 ;  /* 0x000000110f040291 */ /* 0x000fe2000f8e18ff */
[----:B------:R-:W-:Y:S01]  /*3c00*/  LOP3.LUT R2, R2, UR7, RZ, 0x3c, !PT ;  /* 0x0000000702027c12 */ /* 0x000fe2000f8e3cff */
[----:B------:R-:W-:Y:S01]  /*3c10*/  UIADD3 UR7, UPT, UPT, UR5, 0x20, URZ ;  /* 0x0000002005077890 */ /* 0x000fe2000fffe0ff */
[----:B------:R-:W-:Y:S02]  /*3c20*/  UMOV UR13, 0x80004020 ;  /* 0x80004020000d7882 */ /* 0x000fe40000000000 */
[----:B-1----:R-:W-:Y:S01]  /*3c30*/  @P0 SHF.L.U32 R0, R2, 0x1f, RZ ;  /* 0x0000001f02000819 */ /* 0x002fe200000006ff */
[----:B------:R-:W-:Y:S01]  /*3c40*/  UMOV UR5, 0x80004020 ;  /* 0x8000402000057882 */ /* 0x000fe20000000000 */
[----:B------:R-:W-:Y:S01]  /*3c50*/  UMOV UR11, 0x80004020 ;  /* 0x80004020000b7882 */ /* 0x000fe20000000000 */
[----:B------:R-:W-:Y:S01]  /*3c60*/  UMOV UR9, 0x80004020 ;  /* 0x8000402000097882 */ /* 0x000fe20000000000 */
[----:B------:R2:W3:Y:S01]  /*3c70*/  @P0 SYNCS.PHASECHK.TRANS64.TRYWAIT P2, [UR4], R0 ;  /* 0x00000000ff0005a7 */ /* 0x0004e20008041104 */
[----:B------:R-:W-:Y:S02]  /*3c80*/  ULEA UR4, UR6, UR21, 0x8 ;  /* 0x0000001506047291 */ /* 0x000fe4000f8e40ff */
[----:B------:R-:W-:Y:S02]  /*3c90*/  UISETP.NE.AND UP0, UPT, UR14, UR19, UPT ;  /* 0x000000130e00728c */ /* 0x000fe4000bf05270 */
[----:B------:R-:W-:Y:S02]  /*3ca0*/  UIADD3 UR8, UPT, UPT, UR4, 0x2, URZ ;  /* 0x0000000204087890 */ /* 0x000fe4000fffe0ff */
[----:B------:R-:W-:Y:S01]  /*3cb0*/  UIADD3 UR16, UPT, UPT, UR16, -0x1, URZ ;  /* 0xffffffff10107890 */ /* 0x000fe2000fffe0ff */
[----:B------:R-:W-:Y:S02]  /*3cc0*/  UMOV UR6, UR15 ;  /* 0x0000000f00067c82 */ /* 0x000fe40008000000 */
[----:B------:R2:W-:Y:S01]  /*3cd0*/  UTCHMMA.2CTA gdesc[UR4], gdesc[UR12], tmem[UR18], tmem[UR28], idesc[UR29], UP2 ;  /* 0x00ff1c0c040075ea */ /* 0x0005e20009200012 */
[----:B------:R-:W-:Y:S03]  /*3ce0*/  UPLOP3.LUT UP2, UPT, UPT, UPT, UPT, 0x80, 0x8 ;  /* 0x000000000008789c */ /* 0x000fe60003f4f070 */
[----:B------:R2:W-:Y:S01]  /*3cf0*/  UTCHMMA.2CTA gdesc[UR8], gdesc[UR10], tmem[UR18], tmem[UR26], idesc[UR27], UPT ;  /* 0x00ff1a0a080075ea */ /* 0x0005e2000ba00012 */
[----:B------:R2:W-:Y:S01]  /*3d00*/  UTCBAR.2CTA.MULTICAST [UR7], URZ, UR20 ;  /* 0x000000ff070073e9 */ /* 0x0005e20008200814 */
[----:B------:R-:W-:Y:S06]  /*3d10*/  BRA.U UP0, `(.L_x_73) ;  /* 0xfffffffd00787547 */ /* 0x000fec000b83ffff */
.L_x_70:
[----:B--2---:R-:W-:Y:S01]  /*3d20*/  UIADD3 UR4, UPT, UPT, UR23, 0xb0, URZ ;  /* 0x000000b017047890 */ /* 0x004fe2000fffe0ff */
[----:B------:R-:W-:-:S08]  /*3d30*/  UMOV UR14, UR19 ;  /* 0x00000013000e7c82 */ /* 0x000fd00008000000 */
[----:B------:R2:W-:Y:S01]  /*3d40*/  UTCBAR.2CTA.MULTICAST [UR4], URZ, UR30 ;  /* 0x000000ff040073e9 */ /* 0x0005e2000820081e */
[----:B------:R-:W-:Y:S02]  /*3d50*/  NOP ;  /* 0x0000000000007918 */ /* 0x000fe40000000000 */
.L_x_68:
[----:B--2---:R-:W-:Y:S01]  /*3d60*/  UIADD3 UR4, UPT, UPT, UR24, 0x1, URZ ;  /* 0x0000000118047890 */ /* 0x004fe2000fffe0ff */
[----:B------:R-:W-:-:S03]  /*3d70*/  ISETP.NE.AND P0, PT, R8, 0x2, PT ;  /* 0x000000020800780c */ /* 0x000fc60003f05270 */
[----:B------:R-:W-:Y:S01]  /*3d80*/  UISETP.NE.AND UP0, UPT, UR4, 0x4, UPT ;  /* 0x000000040400788c */ /* 0x000fe2000bf05270 */
[----:B-1----:R-:W-:Y:S02]  /*3d90*/  SEL R0, RZ, 0x1, P0 ;  /* 0x00000001ff007807 */ /* 0x002fe40000000000 */
[----:B------:R-:W-:Y:S01]  /*3da0*/  SEL R8, R8, RZ, P0 ;  /* 0x000000ff08087207 */ /* 0x000fe20000000000 */
[----:B------:R-:W-:Y:S01]  /*3db0*/  USEL UR5, URZ, 0x1, UP0 ;  /* 0x00000001ff057887 */ /* 0x000fe20008000000 */
[----:B------:R-:W-:Y:S01]  /*3dc0*/  LOP3.LUT R3, R3, R0, RZ, 0x3c, !PT ;  /* 0x0000000003037212 */ /* 0x000fe200078e3cff */
[----:B------:R-:W-:-:S04]  /*3dd0*/  USEL UR24, UR4, URZ, UP0 ;  /* 0x000000ff04187287 */ /* 0x000fc80008000000 */
[----:B------:R-:W-:Y:S01]  /*3de0*/  LOP3.LUT R9, R9, UR5, RZ, 0x3c, !PT ;  /* 0x0000000509097c12 */ /* 0x000fe2000f8e3cff */
[----:B------:R-:W-:Y:S07]  /*3df0*/  @P1 BRA `(.L_x_74) ;  /* 0xfffffff800b01947 */ /* 0x000fee000383ffff */
[----:B------:R-:W1:Y:S01]  /*3e00*/  S2UR UR8, SR_CgaCtaId ;  /* 0x00000000000879c3 */ /* 0x000e620000008800 */
[----:B------:R-:W-:Y:S01]  /*3e10*/  ELECT P0, URZ, PT ;  /* 0x0000000000ff782f */ /* 0x000fe20003800000 */
[----:B------:R-:W-:Y:S01]  /*3e20*/  HFMA2 R0, -RZ, RZ, 0, 5.9604644775390625e-08 ;  /* 0x00000001ff007431 */ /* 0x000fe200000001ff */
[----:B------:R-:W-:-:S05]  /*3e30*/  UMOV UR4, 0x40 ;  /* 0x0000004000047882 */ /* 0x000fca0000000000 */
[----:B------:R-:W-:Y:S01]  /*3e40*/  UVIRTCOUNT.DEALLOC.SMPOOL 0x80 ;  /* 0x000000800000784c */ /* 0x000fe20000000000 */
[----:B------:R-:W-:Y:S02]  /*3e50*/  UISETP.NE.AND UP1, UPT, UR33, URZ, UPT ;  /* 0x000000ff2100728c */ /* 0x000fe4000bf25270 */
[----:B-1----:R-:W-:-:S09]  /*3e60*/  ULEA UR8, UR8, UR4, 0x18 ;  /* 0x0000000408087291 */ /* 0x002fd2000f8ec0ff */
[----:B------:R1:W-:Y:S01]  /*3e70*/  @P0 STS.U8 [UR8+0x1c], R0 ;  /* 0x00001c00ff000988 */ /* 0x0003e20008000008 */
[----:B------:R-:W-:Y:S05]  /*3e80*/  BRA.U UP1, `(.L_x_75) ;  /* 0x0000000101a07547 */ /* 0x000fea000b800000 */
[----:B------:R-:W-:Y:S01]  /*3e90*/  UIADD3 UR7, UPT, UPT, UR17, 0xd0, URZ ;  /* 0x000000d011077890 */ /* 0x000fe2000fffe0ff */
[----:B------:R-:W-:-:S03]  /*3ea0*/  SHF.L.U32 R3, R9, 0x1f, RZ ;  /* 0x0000001f09037819 */ /* 0x000fc600000006ff */
[----:B------:R-:W-:-:S09]  /*3eb0*/  ULEA UR4, UR24, UR7, 0x3 ;  /* 0x0000000718047291 */ /* 0x000fd2000f8e18ff */
[----:B------:R-:W2:Y:S02]  /*3ec0*/  SYNCS.PHASECHK.TRANS64.TRYWAIT P0, [UR4], R3 ;  /* 0x00000003ff0075a7 */ /* 0x000ea40008001104 */
[----:B--2---:R-:W-:Y:S05]  /*3ed0*/  @!P0 BRA `(.L_x_76) ;  /* 0x0000006400308947 */ /* 0x004fea0003800000 */
.L_x_172:
        /* <DEDUP_REMOVED lines=9> */
.L_x_174:
        /* <DEDUP_REMOVED lines=9> */
.L_x_176:
[----:B------:R-:W-:-:S04]  /*4000*/  UIADD3 UR4, UPT, UPT, UR4, 0x1, URZ ;  /* 0x0000000104047890 */ /* 0x000fc8000fffe0ff */
[----:B------:R-:W-:-:S04]  /*4010*/  UISETP.NE.AND UP0, UPT, UR4, 0x4, UPT ;  /* 0x000000040400788c */ /* 0x000fc8000bf05270 */
[----:B------:R-:W-:Y:S02]  /*4020*/  USEL UR5, URZ, 0x1, UP0 ;  /* 0x00000001ff057887 */ /* 0x000fe40008000000 */
[----:B------:R-:W-:-:S04]  /*4030*/  USEL UR4, UR4, URZ, UP0 ;  /* 0x000000ff04047287 */ /* 0x000fc80008000000 */
[----:B------:R-:W-:Y:S01]  /*4040*/  ULEA UR4, UR4, UR7, 0x3 ;  /* 0x0000000704047291 */ /* 0x000fe2000f8e18ff */
[----:B-1----:R-:W-:-:S04]  /*4050*/  LOP3.LUT R3, R2, UR5, RZ, 0x3c, !PT ;  /* 0x0000000502037c12 */ /* 0x002fc8000f8e3cff */
[----:B------:R-:W-:Y:S01]  /*4060*/  SHF.L.U32 R3, R3, 0x1f, RZ ;  /* 0x0000001f03037819 */ /* 0x000fe200000006ff */
[----:B------:R-:W-:-:S04]  /*4070*/  IMAD.U32 R0, RZ, RZ, UR4 ;  /* 0x00000004ff007e24 */ /* 0x000fc8000f8e00ff */
[----:B------:R1:W2:Y:S03]  /*4080*/  SYNCS.PHASECHK.TRANS64.TRYWAIT P0, [R0+URZ], R3 ;  /* 0x00000003000075a7 */ /* 0x0002a600080011ff */
[----:B--2---:R-:W-:Y:S05]  /*4090*/  @!P0 NANOSLEEP.SYNCS 0x989680 ;  /* 0x009896800000895d */ /* 0x004fea0003900000 */
[----:B------:R-:W2:Y:S02]  /*40a0*/  @!P0 SYNCS.PHASECHK.TRANS64 P0, [R0+URZ], R3 ;  /* 0x00000003000085a7 */ /* 0x000ea400080010ff */
[----:B--2---:R-:W-:Y:S05]  /*40b0*/  @P0 BRA `(.L_x_79) ;  /* 0x0000000000200947 */ /* 0x004fea0003800000 */
.L_x_80:
[----:B--2---:R2:W4:Y:S02]  /*40c0*/  SYNCS.PHASECHK.TRANS64.TRYWAIT P0, [R0+URZ], R3 ;  /* 0x00000003000075a7 */ /* 0x00452400080011ff */
[----:B----4-:R-:W-:Y:S05]  /*40d0*/  @!P0 NANOSLEEP.SYNCS 0x989680 ;  /* 0x009896800000895d */ /* 0x010fea0003900000 */
[----:B------:R-:W4:Y:S02]  /*40e0*/  @!P0 SYNCS.PHASECHK.TRANS64 P0, [R0+URZ], R3 ;  /* 0x00000003000085a7 */ /* 0x000f2400080010ff */
[----:B----4-:R-:W-:Y:S05]  /*40f0*/  @!P0 BRA `(.L_x_80) ;  /* 0xfffffffc00f08947 */ /* 0x010fea000383ffff */
[----:B------:R-:W-:Y:S05]  /*4100*/  BRA `(.L_x_79) ;  /* 0x00000000000c7947 */ /* 0x000fea0003800000 */
.L_x_75:
[----:B------:R-:W-:-:S04]  /*4110*/  UIADD3 UR4, UPT, UPT, UR17, 0x110, URZ ;  /* 0x0000011011047890 */ /* 0x000fc8000fffe0ff */
[----:B------:R-:W-:-:S09]  /*4120*/  UPRMT UR4, UR34, 0x654, UR4 ;  /* 0x0000065422047896 */ /* 0x000fd20008000004 */
[----:B------:R-:W-:Y:S03]  /*4130*/  SYNCS.ARRIVE.TRANS64.RED.A1T0 RZ, [UR4], RZ ;  /* 0x000000ffffff79a7 */ /* 0x000fe60008100404 */
.L_x_79:
[----:B-12---:R-:W-:Y:S01]  /*4140*/  SHF.L.U32 R3, RZ, 0x1f, RZ ;  /* 0x0000001fff037819 */ /* 0x006fe200000006ff */
[----:B------:R-:W-:Y:S01]  /*4150*/  UIADD3 UR4, UPT, UPT, UR17, 0x110, URZ ;  /* 0x0000011011047890 */ /* 0x000fe2000fffe0ff */
[----:B------:R-:W-:Y:S02]  /*4160*/  PLOP3.LUT P0, PT, PT, PT, UP1, 0x80, 0x8 ;  /* 0x000000000008781c */ /* 0x000fe40003f0f018 */
[----:B------:R-:W1:Y:S02]  /*4170*/  SYNCS.PHASECHK.TRANS64.TRYWAIT P1, [UR17+0x110], R3 ;  /* 0x00011003ff0075a7 */ /* 0x000e640008021111 */
[----:B-1----:R-:W-:Y:S09]  /*4180*/  @!P1 BRA `(.L_x_81) ;  /* 0x0000006000cc9947 */ /* 0x002ff20003800000 */
.L_x_178:
[----:B------:R-:W-:Y:S01]  /*4190*/  @!UP1 UPRMT UR4, UR34, 0x654, UR4 ;  /* 0x0000065422049896 */ /* 0x000fe20008000004 */
[----:B------:R-:W-:Y:S01]  /*41a0*/  UMOV UR5, 0xffff ;  /* 0x0000ffff00057882 */ /* 0x000fe20000000000 */
[----:B------:R-:W-:-:S07]  /*41b0*/  UMOV UR6, 0x1 ;  /* 0x0000000100067882 */ /* 0x000fce0000000000 */
[----:B------:R-:W-:Y:S01]  /*41c0*/  @!P0 SYNCS.ARRIVE.TRANS64.RED.A1T0 RZ, [UR4], RZ ;  /* 0x000000ffffff89a7 */ /* 0x000fe20008100404 */
[----:B------:R-:W-:Y:S01]  /*41d0*/  NOP ;  /* 0x0000000000007918 */ /* 0x000fe20000000000 */
[----:B-1----:R-:W1:Y:S01]  /*41e0*/  LDS R0, [UR8+0x14] ;  /* 0x00001408ff007984 */ /* 0x002e620008000800 */
[----:B------:R-:W-:-:S04]  /*41f0*/  ULOP3.LUT UR4, UR32, 0xffff, URZ, 0xc0, !UPT ;  /* 0x0000ffff20047892 */ /* 0x000fc8000f8ec0ff */
[----:B------:R-:W-:-:S04]  /*4200*/  USHF.R.U32.HI UR4, URZ, 0x5, UR4 ;  /* 0x00000005ff047899 */ /* 0x000fc80008011604 */
[----:B------:R-:W-:Y:S02]  /*4210*/  USHF.L.U32 UR5, UR5, UR4, URZ ;  /* 0x0000000405057299 */ /* 0x000fe400080006ff */
[----:B------:R-:W-:-:S04]  /*4220*/  USHF.L.U32 UR4, UR6, UR4, URZ ;  /* 0x0000000406047299 */ /* 0x000fc800080006ff */
[----:B-1----:R-:W-:-:S04]  /*4230*/  LOP3.LUT R0, R0, UR5, RZ, 0xc0, !PT ;  /* 0x0000000500007c12 */ /* 0x002fc8000f8ec0ff */
[----:B------:R-:W-:-:S13]  /*4240*/  ISETP.NE.AND P0, PT, R0, UR5, PT ;  /* 0x0000000500007c0c */ /* 0x000fda000bf05270 */
[----:B------:R-:W-:Y:S05]  /*4250*/  @P0 BRA `(.L_x_82) ;  /* 0x0000000000580947 */ /* 0x000fea0003800000 */
[----:B------:R-:W1:Y:S02]  /*4260*/  LDS R0, [UR8+0x18] ;  /* 0x00001808ff007984 */ /* 0x000e640008000800 */
[----:B-1----:R-:W-:-:S04]  /*4270*/  LOP3.LUT R0, R0, UR4, RZ, 0xc0, !PT ;  /* 0x0000000400007c12 */ /* 0x002fc8000f8ec0ff */
[----:B------:R-:W-:-:S13]  /*4280*/  ISETP.NE.AND P0, PT, R0, UR4, PT ;  /* 0x0000000400007c0c */ /* 0x000fda000bf05270 */
[----:B------:R-:W-:Y:S05]  /*4290*/  @P0 BRA `(.L_x_83) ;  /* 0x00000000003c0947 */ /* 0x000fea0003800000 */
[----:B------:R-:W1:Y:S01]  /*42a0*/  S2R R2, SR_LANEID ;  /* 0x0000000000027919 */ /* 0x000e620000000000 */
[----:B------:R-:W-:Y:S01]  /*42b0*/  ULOP3.LUT UR5, URZ, UR5, URZ, 0x33, !UPT ;  /* 0x00000005ff057292 */ /* 0x000fe2000f8e33ff */
[----:B------:R-:W-:Y:S01]  /*42c0*/  LOP3.LUT R4, RZ, UR4, RZ, 0x33, !PT ;  /* 0x00000004ff047c12 */ /* 0x000fe2000f8e33ff */
[----:B------:R-:W-:Y:S02]  /*42d0*/  VOTEU.ANY UR4, UPT, PT ;  /* 0x0000000000047886 */ /* 0x000fe400038e0100 */
[----:B------:R-:W-:Y:S01]  /*42e0*/  UFLO.U32 UR4, UR4 ;  /* 0x00000004000472bd */ /* 0x000fe200080e0000 */
[----:B------:R-:W2:Y:S01]  /*42f0*/  REDUX UR6, R4 ;  /* 0x00000000040673c4 */ /* 0x000ea20000000000 */
[----:B------:R-:W-:-:S06]  /*4300*/  IMAD.U32 R0, RZ, RZ, UR5 ;  /* 0x00000005ff007e24 */ /* 0x000fcc000f8e00ff */
[----:B------:R4:W-:Y:S01]  /*4310*/  UTCATOMSWS.AND URZ, UR5 ;  /* 0x0000000500ff79e3 */ /* 0x0009e20008000000 */
[----:B------:R-:W3:Y:S01]  /*4320*/  REDUX UR7, R0 ;  /* 0x00000000000773c4 */ /* 0x000ee20000000000 */
[----:B-1----:R-:W-:Y:S01]  /*4330*/  ISETP.EQ.U32.AND P0, PT, R2, UR4, PT ;  /* 0x0000000402007c0c */ /* 0x002fe2000bf02070 */
[----:B--2---:R-:W-:Y:S01]  /*4340*/  IMAD.U32 R2, RZ, RZ, UR6 ;  /* 0x00000006ff027e24 */ /* 0x004fe2000f8e00ff */
[----:B---3--:R-:W-:-:S11]  /*4350*/  MOV R3, UR7 ;  /* 0x0000000700037c02 */ /* 0x008fd60008000f00 */
[----:B------:R4:W-:Y:S04]  /*4360*/  @P0 ATOMS.AND RZ, [UR8+0x14], R3 ;  /* 0x00001403ffff098c */ /* 0x0009e8000a800008 */
[----:B------:R4:W-:Y:S01]  /*4370*/  @P0 ATOMS.AND RZ, [UR8+0x18], R2 ;  /* 0x00001802ffff098c */ /* 0x0009e2000a800008 */
[----:B------:R-:W-:Y:S05]  /*4380*/  BRA `(.L_x_84) ;  /* 0x0000000000147947 */ /* 0x000fea0003800000 */
.L_x_83:
[----:B------:R-:W-:Y:S02]  /*4390*/  MOV R2, 0x43b0 ;  /* 0x000043b000027802 */ /* 0x000fe40000000f00 */
[----:B---3-5:R-:W-:Y:S05]  /*43a0*/  CALL.REL.NOINC `($__internal_0_$__cuda_sm10x_tcgen05_guardrail_trap_col_being_dealloced_not_returned_by_alloc) ;  /* 0x0000006400ac7944 */ /* 0x028fea0003c00000 */
[----:B------:R-:W-:Y:S05]  /*43b0*/  BRA `(.L_x_84) ;  /* 0x0000000000087947 */ /* 0x000fea0003800000 */
.L_x_82:
[----:B------:R-:W-:Y:S02]  /*43c0*/  MOV R2, 0x43e0 ;  /* 0x000043e000027802 */ /* 0x000fe40000000f00 */
[----:B---3-5:R-:W-:Y:S05]  /*43d0*/  CALL.REL.NOINC `($__internal_2_$__cuda_sm10x_tcgen05_guardrail_trap_unallocated_columns_being_dealloced) ;  /* 0x0000006400b87944 */ /* 0x028fea0003c00000 */
.L_x_84:
[----:B------:R-:W-:Y:S01]  /*43e0*/  NOP ;  /* 0x0000000000007918 */ /* 0x000fe20000000000 */
[----:B----4-:R-:W-:Y:S05]  /*43f0*/  EXIT ;  /* 0x000000000000794d */ /* 0x010fea0003800000 */
.L_x_55:
[----:B------:R-:W-:-:S09]  /*4400*/  UISETP.NE.OR UP0, UPT, UR13, 0x3, !UP3 ;  /* 0x000000030d00788c */ /* 0x000fd2000df05670 */
[----:B------:R-:W-:Y:S05]  /*4410*/  BRA.U UP0, `(.L_x_85) ;  /* 0x0000001100c87547 */ /* 0x000fea000b800000 */
[----:B------:R-:W1:Y:S01]  /*4420*/  S2UR UR10, SR_CgaCtaId ;  /* 0x00000000000a79c3 */ /* 0x000e620000008800 */
[----:B------:R-:W2:Y:S01]  /*4430*/  LDCU UR31, c[0x0][0x370] ;  /* 0x00006e00ff1f77ac */ /* 0x000ea20008000800 */
[----:B------:R-:W-:Y:S02]  /*4440*/  HFMA2 R13, -RZ, RZ, 0, 0 ;  /* 0x00000000ff0d7431 */ /* 0x000fe400000001ff */
[----:B------:R-:W-:Y:S01]  /*4450*/  IMAD.MOV.U32 R15, RZ, RZ, 0x1 ;  /* 0x00000001ff0f7424 */ /* 0x000fe200078e00ff */
[----:B------:R-:W-:Y:S01]  /*4460*/  MOV R7, 0x2000 ;  /* 0x0000200000077802 */ /* 0x000fe20000000f00 */
[----:B------:R-:W2:Y:S01]  /*4470*/  LDCU.128 UR48, c[0x0][0xb10] ;  /* 0x00016200ff3077ac */ /* 0x000ea20008000c00 */
[----:B------:R-:W-:Y:S01]  /*4480*/  IMAD.MOV.U32 R14, RZ, RZ, RZ ;  /* 0x000000ffff0e7224 */ /* 0x000fe200078e00ff */
[----:B------:R-:W3:Y:S01]  /*4490*/  LDC.64 R16, c[0x0][0x348] ;  /* 0x0000d200ff107b82 */ /* 0x000ee20000000a00 */
[----:B------:R-:W4:Y:S01]  /*44a0*/  LDCU UR30, c[0x0][0x374] ;  /* 0x00006e80ff1e77ac */ /* 0x000f220008000800 */
[----:B------:R-:W1:Y:S06]  /*44b0*/  LDCU UR15, c[0x0][0xb0c] ;  /* 0x00016180ff0f77ac */ /* 0x000e6c0008000800 */
[----:B------:R-:W3:Y:S01]  /*44c0*/  LDC.64 R2, c[0x0][0x888] ;  /* 0x00022200ff027b82 */ /* 0x000ee20000000a00 */
[----:B------:R-:W3:Y:S01]  /*44d0*/  LDCU UR54, c[0x0][0xb20] ;  /* 0x00016400ff3677ac */ /* 0x000ee20008000800 */
[----:B------:R-:W3:Y:S06]  /*44e0*/  LDCU UR4, c[0x0][0xb30] ;  /* 0x00016600ff0477ac */ /* 0x000eec0008000800 */
[----:B------:R-:W3:Y:S01]  /*44f0*/  LDC.64 R4, c[0x0][0x890] ;  /* 0x00022400ff047b82 */ /* 0x000ee20000000a00 */
[----:B------:R-:W-:Y:S01]  /*4500*/  UMOV UR21, 0x400 ;  /* 0x0000040000157882 */ /* 0x000fe20000000000 */
[----:B--2---:R-:W-:-:S02]  /*4510*/  UIMAD.WIDE.U32 UR6, UR31, UR48, URZ ;  /* 0x000000301f0672a5 */ /* 0x004fc4000f8e00ff */
[----:B----4-:R-:W-:Y:S02]  /*4520*/  UIMAD.WIDE.U32 UR8, UR30, UR51, URZ ;  /* 0x000000331e0872a5 */ /* 0x010fe4000f8e00ff */
[----:B-1----:R-:W-:Y:S02]  /*4530*/  ULEA UR21, UR10, UR21, 0x18 ;  /* 0x000000150a157291 */ /* 0x002fe4000f8ec0ff */
[----:B------:R-:W-:Y:S02]  /*4540*/  UPLOP3.LUT UP2, UPT, UPT, UPT, UPT, 0x40, 0x4 ;  /* 0x000000000004789c */ /* 0x000fe40003f4e870 */
[----:B------:R-:W-:Y:S02]  /*4550*/  UIADD3 UR37, UPT, UPT, UR21, 0x58, URZ ;  /* 0x0000005815257890 */ /* 0x000fe4000fffe0ff */
[----:B------:R-:W-:Y:S02]  /*4560*/  UIADD3 UR41, UPT, UPT, UR21, 0x40, URZ ;  /* 0x0000004015297890 */ /* 0x000fe4000fffe0ff */
[----:B------:R-:W-:-:S02]  /*4570*/  UIADD3 UR33, UPT, UPT, UR21, 0x48, URZ ;  /* 0x0000004815217890 */ /* 0x000fc4000fffe0ff */
[----:B------:R-:W-:Y:S01]  /*4580*/  UIADD3 UR25, UPT, UPT, UR21, 0x50, URZ ;  /* 0x0000005015197890 */ /* 0x000fe2000fffe0ff */
[----:B------:R-:W-:Y:S01]  /*4590*/  UMOV UR6, UR7 ;  /* 0x0000000700067c82 */ /* 0x000fe20008000000 */
[----:B------:R-:W-:Y:S01]  /*45a0*/  UMOV UR47, UR9 ;  /* 0x00000009002f7c82 */ /* 0x000fe20008000000 */
[----:B------:R-:W-:Y:S02]  /*45b0*/  UISETP.GE.AND UP0, UPT, UR45, 0x1, UPT ;  /* 0x000000012d00788c */ /* 0x000fe4000bf06270 */
[----:B------:R-:W-:Y:S01]  /*45c0*/  UISETP.NE.AND UP4, UPT, UR45, 0x1, UPT ;  /* 0x000000012d00788c */ /* 0x000fe2000bf85270 */
[----:B------:R-:W1:Y:S01]  /*45d0*/  LDCU.64 UR22, c[0x0][0xb28] ;  /* 0x00016500ff1677ac */ /* 0x000e620008000a00 */
[----:B------:R-:W-:Y:S02]  /*45e0*/  UISETP.NE.AND UP6, UPT, UR15, 0x1, UPT ;  /* 0x000000010f00788c */ /* 0x000fe4000bfc5270 */
[----:B------:R-:W-:Y:S02]  /*45f0*/  UISETP.NE.AND UP5, UPT, UR50, 0x1, UPT ;  /* 0x000000013200788c */ /* 0x000fe4000bfa5270 */
[----:B------:R-:W-:-:S02]  /*4600*/  UPRMT UR37, UR10, 0x654, UR37 ;  /* 0x000006540a257896 */ /* 0x000fc40008000025 */
[----:B------:R-:W-:Y:S02]  /*4610*/  USHF.R.U32.HI UR52, URZ, UR49, UR6 ;  /* 0x00000031ff347299 */ /* 0x000fe40008011606 */
[----:B------:R-:W-:Y:S02]  /*4620*/  UPRMT UR46, UR10, 0x654, UR41 ;  /* 0x000006540a2e7896 */ /* 0x000fe40008000029 */
[----:B------:R-:W-:Y:S02]  /*4630*/  UPRMT UR39, UR10, 0x654, UR33 ;  /* 0x000006540a277896 */ /* 0x000fe40008000021 */
[----:B------:R-:W-:Y:S02]  /*4640*/  UPRMT UR38, UR10, 0x654, UR25 ;  /* 0x000006540a267896 */ /* 0x000fe40008000019 */
[----:B---3--:R-:W-:Y:S02]  /*4650*/  USHF.R.U32.HI UR47, URZ, UR54, UR47 ;  /* 0x00000036ff2f7299 */ /* 0x008fe4000801162f */
[----:B------:R-:W-:-:S11]  /*4660*/  UISETP.NE.AND UP3, UPT, UR4, 0x1, UPT ;  /* 0x000000010400788c */ /* 0x000fd6000bf65270 */
.L_x_96:
[C---:B------:R-:W-:Y:S02]  /*4670*/  LEA R12, R14.reuse, UR21, 0x3 ;  /* 0x000000150e0c7c11 */ /* 0x040fe4000f8e18ff */
[----:B------:R-:W-:Y:S02]  /*4680*/  SHF.L.U32 R9, R13, 0x1f, RZ ;  /* 0x0000001f0d097819 */ /* 0x000fe400000006ff */
[----:B------:R-:W-:Y:S02]  /*4690*/  LEA R10, R14, UR21, 0x4 ;  /* 0x000000150e0a7c11 */ /* 0x000fe4000f8e20ff */
[----:B------:R-:W2:Y:S02]  /*46a0*/  SYNCS.PHASECHK.TRANS64.TRYWAIT P0, [R12+URZ+0x90], R9 ;  /* 0x000090090c0075a7 */ /* 0x000ea400080011ff */
[----:B--23--:R-:W-:Y:S05]  /*46b0*/  @!P0 BRA `(.L_x_86) ;  /* 0x0000005c00988947 */ /* 0x00cfea0003800000 */
.L_x_179:
[----:B--2---:R-:W2:Y:S01]  /*46c0*/  LDS.128 R8, [R10+0x120] ;  /* 0x000120000a087984 */ /* 0x004ea20000000c00 */
[----:B------:R-:W-:Y:S01]  /*46d0*/  UISETP.GE.AND UP0, UPT, UR45, 0x1, UPT ;  /* 0x000000012d00788c */ /* 0x000fe2000bf06270 */
[----:B------:R-:W-:Y:S01]  /*46e0*/  @!PT LDS RZ, [RZ] ;  /* 0x00000000fffff984 */ /* 0x000fe20000000800 */
[----:B------:R-:W-:Y:S01]  /*46f0*/  @!PT LDS RZ, [RZ] ;  /* 0x00000000fffff984 */ /* 0x000fe20000000800 */
[----:B------:R-:W-:Y:S01]  /*4700*/  @!PT LDS RZ, [RZ] ;  /* 0x00000000fffff984 */ /* 0x000fe20000000800 */
[----:B------:R-:W-:Y:S01]  /*4710*/  @!PT LDS RZ, [RZ] ;  /* 0x00000000fffff984 */ /* 0x000fe20000000800 */
[----:B------:R3:W-:Y:S06]  /*4720*/  MEMBAR.ALL.CTA ;  /* 0x0000000000007992 */ /* 0x0007ec0000008000 */
[----:B---3--:R-:W3:Y:S01]  /*4730*/  FENCE.VIEW.ASYNC.S ;  /* 0x00000000000073c6 */ /* 0x008ee20000000000 */
[----:B--2---:R-:W-:Y:S11]  /*4740*/  LOP3.LUT P0, RZ, R10, 0x1, RZ, 0xc0, !PT ;  /* 0x000000010aff7812 */ /* 0x004ff6000780c0ff */
[----:B------:R-:W-:Y:S02]  /*4750*/  @!UPT UIADD3 URZ, UPT, UPT, URZ, URZ, URZ ;  /* 0x000000fffffff290 */ /* 0x000fe4000fffe0ff */
[----:B---3--:R-:W-:Y:S01]  /*4760*/  VOTEU.ANY UP1, P0 ;  /* 0x0000000000ff7886 */ /* 0x008fe20000020100 */
[----:B------:R-:W-:Y:S11]  /*4770*/  PLOP3.LUT P0, PT, PT, PT, UP1, 0x80, 0x8 ;  /* 0x000000000008781c */ /* 0x000ff60003f0f018 */
[----:B------:R-:W-:Y:S02]  /*4780*/  @!UPT UIADD3 URZ, UPT, UPT, URZ, URZ, URZ ;  /* 0x000000fffffff290 */ /* 0x000fe4000fffe0ff */
[----:B------:R-:W-:Y:S02]  /*4790*/  @P0 SHF.R.U32.HI R0, RZ, 0x10, R9 ;  /* 0x00000010ff000819 */ /* 0x000fe40000011609 */
[----:B------:R-:W-:Y:S02]  /*47a0*/  @P0 MOV R6, R8 ;  /* 0x0000000800060202 */ /* 0x000fe40000000f00 */
[----:B------:R-:W-:Y:S01]  /*47b0*/  @P0 R2UR UR4, R0 ;  /* 0x00000000000402ca */ /* 0x000fe200000e0000 */
[----:B------:R-:W-:Y:S01]  /*47c0*/  VIADD R0, R12, 0xa0 ;  /* 0x000000a00c007836 */ /* 0x000fe20000000000 */
[----:B------:R-:W-:Y:S02]  /*47d0*/  @P0 LOP3.LUT R8, R9, 0xffff, RZ, 0xc0, !PT ;  /* 0x0000ffff09080812 */ /* 0x000fe400078ec0ff */
[----:B------:R-:W-:Y:S02]  /*47e0*/  @P0 R2UR UR6, R6 ;  /* 0x00000000060602ca */ /* 0x000fe400000e0000 */
[----:B------:R-:W-:Y:S02]  /*47f0*/  PRMT R0, RZ, 0x654, R0 ;  /* 0x00000654ff007816 */ /* 0x000fe40000000000 */
[----:B------:R-:W-:Y:S02]  /*4800*/  @P0 R2UR UR5, R8 ;  /* 0x00000000080502ca */ /* 0x000fe400000e0000 */
[----:B------:R2:W-:Y:S03]  /*4810*/  SYNCS.ARRIVE.TRANS64.RED.A1T0 RZ, [R0+URZ], RZ ;  /* 0x000000ff00ff79a7 */ /* 0x0005e600081004ff */
[----:B------:R-:W-:Y:S04]  /*4820*/  @UP1 UMOV UR29, UR4 ;  /* 0x00000004001d1c82 */ /* 0x000fe80008000000 */
[----:B------:R-:W-:Y:S04]  /*4830*/  @UP1 UMOV UR14, UR6 ;  /* 0x00000006000e1c82 */ /* 0x000fe80008000000 */
[----:B------:R-:W-:Y:S01]  /*4840*/  @UP1 UMOV UR13, UR5 ;  /* 0x00000005000d1c82 */ /* 0x000fe20008000000 */
[----:B------:R-:W-:Y:S05]  /*4850*/  BRA.U !UP0, `(.L_x_87) ;  /* 0x0000000108a47547 */ /* 0x000fea000b800000 */
[----:B------:R-:W-:Y:S02]  /*4860*/  UIMAD.WIDE.U32 UR16, UR13, UR51, URZ ;  /* 0x000000330d1072a5 */ /* 0x000fe4000f8e00ff */
[----:B------:R-:W-:Y:S02]  /*4870*/  UIMAD.WIDE.U32 UR18, UR14, UR48, URZ ;  /* 0x000000300e1272a5 */ /* 0x000fe4000f8e00ff */
[----:B------:R-:W-:Y:S02]  /*4880*/  USEL UR4, UR30, UR47, !UP5 ;  /* 0x0000002f1e047287 */ /* 0x000fe4000e800000 */
[----:B------:R-:W-:Y:S02]  /*4890*/  USEL UR7, UR31, UR52, !UP6 ;  /* 0x000000341f077287 */ /* 0x000fe4000f000000 */
[----:B-1----:R-:W-:Y:S02]  /*48a0*/  UIMAD.WIDE.U32 UR8, UR4, UR22, URZ ;  /* 0x00000016040872a5 */ /* 0x002fe4000f8e00ff */
[----:B------:R-:W-:Y:S01]  /*48b0*/  UIMAD.WIDE.U32 UR10, UR7, UR22, URZ ;  /* 0x00000016070a72a5 */ /* 0x000fe2000f8e00ff */
[----:B------:R-:W-:Y:S02]  /*48c0*/  UMOV UR5, UR17 ;  /* 0x0000001100057c82 */ /* 0x000fe40008000000 */
[----:B------:R-:W-:Y:S03]  /*48d0*/  USHF.R.U32.HI UR6, URZ, UR54, UR5 ;  /* 0x00000036ff067299 */ /* 0x000fe60008011605 */
[----:B------:R-:W-:Y:S01]  /*48e0*/  UMOV UR5, UR19 ;  /* 0x0000001300057c82 */ /* 0x000fe20008000000 */
[----:B------:R-:W-:Y:S02]  /*48f0*/  USEL UR6, UR13, UR6, !UP5 ;  /* 0x000000060d067287 */ /* 0x000fe4000e800000 */
[----:B------:R-:W-:Y:S03]  /*4900*/  USHF.R.U32.HI UR12, URZ, UR49, UR5 ;  /* 0x00000031ff0c7299 */ /* 0x000fe60008011605 */
[----:B------:R-:W-:Y:S02]  /*4910*/  UMOV UR5, UR9 ;  /* 0x0000000900057c82 */ /* 0x000fe40008000000 */
[----:B------:R-:W-:Y:S03]  /*4920*/  @UP4 USHF.R.U32.HI UR4, URZ, UR23, UR5 ;  /* 0x00000017ff044299 */ /* 0x000fe60008011605 */
[----:B------:R-:W-:Y:S01]  /*4930*/  UMOV UR5, UR11 ;  /* 0x0000000b00057c82 */ /* 0x000fe20008000000 */
[----:B------:R-:W-:Y:S02]  /*4940*/  UIMAD UR4, UR45, UR4, URZ ;  /* 0x000000042d0472a4 */ /* 0x000fe4000f8e02ff */
[----:B------:R-:W-:Y:S02]  /*4950*/  @UP4 USHF.R.U32.HI UR7, URZ, UR23, UR5 ;  /* 0x00000017ff074299 */ /* 0x000fe40008011605 */
[----:B------:R-:W-:Y:S02]  /*4960*/  UIMAD.WIDE.U32 UR10, UR6, UR22, URZ ;  /* 0x00000016060a72a5 */ /* 0x000fe4000f8e00ff */
[----:B------:R-:W-:Y:S02]  /*4970*/  USEL UR5, UR14, UR12, !UP6 ;  /* 0x0000000c0e057287 */ /* 0x000fe4000f000000 */
[----:B------:R-:W-:Y:S02]  /*4980*/  UIMAD UR8, UR45, UR7, URZ ;  /* 0x000000072d0872a4 */ /* 0x000fe4000f8e02ff */
[----:B------:R-:W-:Y:S03]  /*4990*/  UISETP.GE.AND UP0, UPT, UR6, UR4, UPT ;  /* 0x000000040600728c */ /* 0x000fe6000bf06270 */
[----:B------:R-:W-:Y:S01]  /*49a0*/  UMOV UR4, UR11 ;  /* 0x0000000b00047c82 */ /* 0x000fe20008000000 */
[----:B------:R-:W-:Y:S02]  /*49b0*/  UISETP.GE.OR UP0, UPT, UR5, UR8, UP0 ;  /* 0x000000080500728c */ /* 0x000fe40008706670 */
[----:B------:R-:W-:Y:S02]  /*49c0*/  USHF.R.U32.HI UR4, URZ, UR23, UR4 ;  /* 0x00000017ff047299 */ /* 0x000fe40008011604 */
[----:B------:R-:W-:Y:S02]  /*49d0*/  UIMAD.WIDE.U32 UR8, UR5, UR22, URZ ;  /* 0x00000016050872a5 */ /* 0x000fe4000f8e00ff */
[----:B------:R-:W-:Y:S04]  /*49e0*/  USEL UR10, UR6, UR4, !UP4 ;  /* 0x00000004060a7287 */ /* 0x000fe8000e000000 */
[----:B------:R-:W-:Y:S01]  /*49f0*/  UIADD3 UR11, UPT, UPT, -UR10, URZ, URZ ;  /* 0x000000ff0a0b7290 */ /* 0x000fe2000fffe1ff */
[----:B------:R-:W-:Y:S02]  /*4a00*/  @!UP0 UMOV UR4, UR9 ;  /* 0x0000000900048c82 */ /* 0x000fe40008000000 */
[----:B------:R-:W-:Y:S02]  /*4a10*/  @!UP0 USHF.R.U32.HI UR4, URZ, UR23, UR4 ;  /* 0x00000017ff048299 */ /* 0x000fe40008011604 */
[----:B------:R-:W-:Y:S02]  /*4a20*/  UIMAD UR8, UR45, UR11, UR6 ;  /* 0x0000000b2d0872a4 */ /* 0x000fe4000f8e0206 */
[----:B------:R-:W-:Y:S04]  /*4a30*/  @!UP0 USEL UR4, UR5, UR4, !UP4 ;  /* 0x0000000405048287 */ /* 0x000fe8000e000000 */
[----:B------:R-:W-:Y:S02]  /*4a40*/  @!UP0 UIMAD UR7, UR7, UR8, UR4 ;  /* 0x00000008070782a4 */ /* 0x000fe4000f8e0204 */
[----:B------:R-:W-:Y:S02]  /*4a50*/  @!UP0 UIADD3 UR9, UPT, UPT, UR10, -UR4, URZ ;  /* 0x800000040a098290 */ /* 0x000fe4000fffe0ff */
[----:B------:R-:W-:Y:S02]  /*4a60*/  UIADD3 UR8, UPT, UPT, -UR6, URZ, URZ ;  /* 0x000000ff06087290 */ /* 0x000fe4000fffe1ff */
[----:B------:R-:W-:Y:S02]  /*4a70*/  UIADD3 UR4, UPT, UPT, -UR5, URZ, URZ ;  /* 0x000000ff05047290 */ /* 0x000fe4000fffe1ff */
[----:B------:R-:W-:Y:S03]  /*4a80*/  @!UP0 UIMAD UR6, UR9, UR45, UR5 ;  /* 0x0000002d090682a4 */ /* 0x000fe6000f8e0205 */
[----:B------:R-:W-:Y:S01]  /*4a90*/  @!UP0 UMOV UR5, UR7 ;  /* 0x0000000700058c82 */ /* 0x000fe20008000000 */
[----:B------:R-:W-:Y:S02]  /*4aa0*/  UIMAD UR7, UR15, UR4, UR14 ;  /* 0x000000040f0772a4 */ /* 0x000fe4000f8e020e */
[----:B------:R-:W-:Y:S02]  /*4ab0*/  UIMAD UR4, UR50, UR8, UR13 ;  /* 0x00000008320472a4 */ /* 0x000fe4000f8e020d */
[----:B------:R-:W-:Y:S02]  /*4ac0*/  UIMAD UR14, UR5, UR15, UR7 ;  /* 0x0000000f050e72a4 */ /* 0x000fe4000f8e0207 */
[----:B------:R-:W-:Y:S11]  /*4ad0*/  UIMAD UR13, UR6, UR50, UR4 ;  /* 0x00000032060d72a4 */ /* 0x000ff6000f8e0204 */
[----:B------:R-:W-:Y:S01]  /*4ae0*/  @!UPT UIADD3 URZ, UPT, UPT, URZ, URZ, URZ ;  /* 0x000000fffffff290 */ /* 0x000fe2000fffe0ff */
.L_x_87:
[----:B------:R-:W3:Y:S01]  /*4af0*/  @!UP3 LDCU.128 UR8, c[0x0][0xb10] ;  /* 0x00016200ff08b7ac */ /* 0x000ee20008000c00 */
[C---:B------:R-:W-:Y:S02]  /*4b00*/  ISETP.NE.U32.AND P1, PT, R4.reuse, RZ, PT ;  /* 0x000000ff0400720c */ /* 0x040fe40003f25070 */
[----:B------:R-:W-:Y:S02]  /*4b10*/  ISETP.NE.U32.AND P0, PT, R4, RZ, PT ;  /* 0x000000ff0400720c */ /* 0x000fe40003f05070 */
[C---:B------:R-:W-:Y:S02]  /*4b20*/  ISETP.NE.AND.EX P1, PT, R5.reuse, RZ, PT, P1 ;  /* 0x000000ff0500720c */ /* 0x040fe40003f25310 */
[----:B------:R-:W-:Y:S01]  /*4b30*/  ISETP.NE.AND.EX P0, PT, R5, RZ, PT, P0 ;  /* 0x000000ff0500720c */ /* 0x000fe20003f05300 */
[----:B------:R-:W4:Y:S01]  /*4b40*/  @!UP3 LDCU UR5, c[0x0][0xb0c] ;  /* 0x00016180ff05b7ac */ /* 0x000f220008000800 */
[----:B------:R-:W-:Y:S01]  /*4b50*/  SHF.L.U32 R9, R15, 0x1f, RZ ;  /* 0x0000001f0f097819 */ /* 0x000fe200000006ff */
[----:B------:R-:W-:Y:S02]  /*4b60*/  USHF.L.U32 UR42, UR32, 0x8, URZ ;  /* 0x00000008202a7899 */ /* 0x000fe400080006ff */
[----:B------:R-:W-:Y:S02]  /*4b70*/  USHF.L.U32 UR43, UR20, 0x6, URZ ;  /* 0x00000006142b7899 */ /* 0x000fe400080006ff */
[----:B---3--:R-:W-:Y:S07]  /*4b80*/  UIMAD.WIDE.U32 UR6, UR14, UR8, URZ ;  /* 0x000000080e0672a5 */ /* 0x008fee000f8e00ff */
[----:B------:R-:W-:Y:S01]  /*4b90*/  @!UP3 UMOV UR4, UR7 ;  /* 0x000000070004bc82 */ /* 0x000fe20008000000 */
[----:B----4-:R-:W-:Y:S02]  /*4ba0*/  @!UP3 UISETP.NE.AND UP0, UPT, UR5, 0x1, UPT ;  /* 0x000000010500b88c */ /* 0x010fe4000bf05270 */
[----:B------:R-:W-:Y:S02]  /*4bb0*/  @!UP3 USHF.R.U32.HI UR4, URZ, UR9, UR4 ;  /* 0x00000009ff04b299 */ /* 0x000fe40008011604 */
[----:B------:R-:W-:Y:S02]  /*4bc0*/  UIMAD.WIDE.U32 UR6, UR13, UR11, URZ ;  /* 0x0000000b0d0672a5 */ /* 0x000fe4000f8e00ff */
[----:B------:R-:W-:Y:S02]  /*4bd0*/  @!UP3 USEL UR8, UR14, UR4, !UP0 ;  /* 0x000000040e08b287 */ /* 0x000fe4000c000000 */
[----:B------:R-:W-:Y:S03]  /*4be0*/  @!UP3 UISETP.NE.AND UP0, UPT, UR10, 0x1, UPT ;  /* 0x000000010a00b88c */ /* 0x000fe6000bf05270 */
[----:B------:R-:W-:Y:S02]  /*4bf0*/  @!UP3 UMOV UR6, UR7 ;  /* 0x000000070006bc82 */ /* 0x000fe40008000000 */
[----:B------:R-:W3:Y:S02]  /*4c00*/  @!UP3 LDCU UR4, c[0x0][0xb20] ;  /* 0x00016400ff04b7ac */ /* 0x000ee40008000800 */
[----:B---3--:R-:W-:Y:S04]  /*4c10*/  @!UP3 USHF.R.U32.HI UR6, URZ, UR4, UR6 ;  /* 0x00000004ff06b299 */ /* 0x008fe80008011606 */
[----:B------:R-:W-:Y:S04]  /*4c20*/  @!UP3 USEL UR6, UR13, UR6, !UP0 ;  /* 0x000000060d06b287 */ /* 0x000fe8000c000000 */
[----:B------:R-:W-:Y:S02]  /*4c30*/  @!UP3 UIADD3 UR4, UPT, UPT, -UR8, UR6, URZ ;  /* 0x000000060804b290 */ /* 0x000fe4000fffe1ff */
[----:B------:R-:W-:Y:S02]  /*4c40*/  @!UP3 UIADD3 UR6, UPT, UPT, UR8, -UR6, URZ ;  /* 0x800000060806b290 */ /* 0x000fe4000fffe0ff */
[----:B------:R-:W-:Y:S02]  /*4c50*/  @!UP3 UIMAD UR14, UR4, UR5, UR14 ;  /* 0x00000005040eb2a4 */ /* 0x000fe4000f8e020e */
[----:B------:R-:W-:Y:S01]  /*4c60*/  @!UP3 UIMAD UR13, UR6, UR10, UR13 ;  /* 0x0000000a060db2a4 */ /* 0x000fe2000f8e020d */
[----:B------:R-:W-:Y:S11]  /*4c70*/  BRA.U UP2, `(.L_x_88) ;  /* 0x0000000102107547 */ /* 0x000ff6000b800000 */
[----:B--2---:R-:W-:Y:S04]  /*4c80*/  MOV R0, UR53 ;  /* 0x0000003500007c02 */ /* 0x004fe80008000f00 */
[----:B------:R-:W-:Y:S04]  /*4c90*/  SHF.L.U32 R11, R0, 0x1f, RZ ;  /* 0x0000001f000b7819 */ /* 0x000fe800000006ff */
[----:B------:R-:W2:Y:S02]  /*4ca0*/  SYNCS.PHASECHK.TRANS64.TRYWAIT P2, [UR21+0x88], R11 ;  /* 0x0000880bff0075a7 */ /* 0x000ea40008041115 */
[----:B--2---:R-:W-:Y:S05]  /*4cb0*/  @!P2 BRA `(.L_x_89) ;  /* 0x00000058002ca947 */ /* 0x004fea0003800000 */
.L_x_88:
[----:B------:R-:W-:Y:S05]  /*4cc0*/  @!P1 BRA `(.L_x_90) ;  /* 0x0000000000309947 */ /* 0x000fea0003800000 */
[----:B------:R-:W-:Y:S01]  /*4cd0*/  ISETP.NE.U32.AND P1, PT, R2, RZ, PT ;  /* 0x000000ff0200720c */ /* 0x000fe20003f25070 */
[----:B------:R-:W3:Y:S01]  /*4ce0*/  LDCU.64 UR4, c[0x0][0x358] ;  /* 0x00006b00ff0477ac */ /* 0x000ee20008000a00 */
[----:B------:R-:W-:Y:S02]  /*4cf0*/  IMAD.MOV.U32 R80, RZ, RZ, 0x1 ;  /* 0x00000001ff507424 */ /* 0x000fe400078e00ff */
[----:B------:R-:W-:Y:S11]  /*4d00*/  ISETP.NE.AND.EX P1, PT, R3, RZ, PT, P1 ;  /* 0x000000ff0300720c */ /* 0x000ff60003f25310 */
[----:B------:R-:W-:Y:S02]  /*4d10*/  @!UPT UIADD3 URZ, UPT, UPT, URZ, URZ, URZ ;  /* 0x000000fffffff290 */ /* 0x000fe4000fffe0ff */
[----:B--2---:R-:W2:Y:S01]  /*4d20*/  @P1 LDC.64 R10, c[0x0][0x888] ;  /* 0x00022200ff0a1b82 */ /* 0x004ea20000000a00 */
[----:B------:R-:W-:Y:S04]  /*4d30*/  @P1 IMAD R0, R4, UR36, RZ ;  /* 0x0000002404001c24 */ /* 0x000fe8000f8e02ff */
[----:B--2---:R-:W-:Y:S04]  /*4d40*/  @P1 IMAD.WIDE R10, R0, 0x4, R10 ;  /* 0x00000004000a1825 */ /* 0x004fe800078e020a */
[----:B------:R-:W-:Y:S01]  /*4d50*/  HFMA2 R0, -RZ, RZ, 0, 5.9604644775390625e-08 ;  /* 0x00000001ff007431 */ /* 0x000fe200000001ff */
[----:B---3-5:R3:W5:Y:S04]  /*4d60*/  @P1 LDG.E R41, desc[UR4][R10.64] ;  /* 0x000000040a291981 */ /* 0x028768000c1e1900 */
[----:B------:R-:W-:Y:S01]  /*4d70*/  @!P1 PRMT R80, R0, 0x7610, R80 ;  /* 0x0000761000509816 */ /* 0x000fe20000000050 */
[----:B---3--:R-:W4:Y:S06]  /*4d80*/  @!P1 LDC R41, c[0x0][0x880] ;  /* 0x00022000ff299b82 */ /* 0x008f2c0000000800 */
.L_x_90:
[----:B----45:R-:W-:Y:S01]  /*4d90*/  @!P0 FSETP.EQ.AND P1, PT, R41, RZ, PT ;  /* 0x000000ff2900820b */ /* 0x030fe20003f22000 */
[----:B------:R-:W-:Y:S01]  /*4da0*/  @!UPT UIADD3 URZ, UPT, UPT, URZ, URZ, URZ ;  /* 0x000000fffffff290 */ /* 0x000fe2000fffe0ff */
[----:B------:R-:W-:Y:S11]  /*4db0*/  @!P0 BRA `(.L_x_91) ;  /* 0x0000000000188947 */ /* 0x000ff60003800000 */
[----:B------:R-:W-:Y:S02]  /*4dc0*/  LOP3.LUT P0, RZ, R80, 0xff, RZ, 0xc0, !PT ;  /* 0x000000ff50ff7812 */ /* 0x000fe4000780c0ff */
[----:B------:R-:W-:Y:S04]  /*4dd0*/  ISETP.NE.U32.AND P1, PT, R2, RZ, PT ;  /* 0x000000ff0200720c */ /* 0x000fe80003f25070 */
[----:B------:R-:W-:Y:S04]  /*4de0*/  ISETP.NE.AND.EX P1, PT, R3, RZ, PT, P1 ;  /* 0x000000ff0300720c */ /* 0x000fe80003f25310 */
[----:B------:R-:W-:Y:S03]  /*4df0*/  PLOP3.LUT P1, PT, P1, PT, PT, 0x8, 0x80 ;  /* 0x000000000080781c */ /* 0x000fe60000f2e170 */
[----:B------:R-:W-:Y:S11]  /*4e00*/  @P0 FSETP.EQ.AND P1, PT, R41, RZ, PT ;  /* 0x000000ff2900020b */ /* 0x000ff60003f22000 */
[----:B------:R-:W-:Y:S02]  /*4e10*/  @!UPT UIADD3 URZ, UPT, UPT, URZ, URZ, URZ ;  /* 0x000000fffffff290 */ /* 0x000fe4000fffe0ff */
.L_x_91:
[----:B------:R-:W3:Y:S01]  /*4e20*/  SYNCS.PHASECHK.TRANS64.TRYWAIT P2, [UR21+0x60], R9 ;  /* 0x00006009ff0075a7 */ /* 0x000ee20008041115 */
[----:B------:R-:W-:Y:S04]  /*4e30*/  ELECT P0, URZ, PT ;  /* 0x0000000000ff782f */ /* 0x000fe80003800000 */
[----:B------:R-:W-:Y:S11]  /*4e40*/  PLOP3.LUT P1, PT, P1, P0, PT, 0xf2, 0x2f ;  /* 0x00000000002f781c */ /* 0x000ff60000f21e72 */
[----:B------:R-:W-:Y:S02]  /*4e50*/  @!UPT UIADD3 URZ, UPT, UPT, URZ, URZ, URZ ;  /* 0x000000fffffff290 */ /* 0x000fe4000fffe0ff */
[----:B------:R-:W-:Y:S05]  /*4e60*/  @!P1 IADD3 R8, P0, PT, R16, 0x580, RZ ;  /* 0x0000058010089810 */ /* 0x000fea0007f1e0ff */
[----:B------:R-:W-:Y:S01]  /*4e70*/  @!P1 IMAD.X R6, RZ, RZ, R17, P0 ;  /* 0x000000ffff069224 */ /* 0x000fe200000e0611 */
[----:B---3--:R-:W-:Y:S07]  /*4e80*/  @!P2 BRA `(.L_x_92) ;  /* 0x0000005400d0a947 */ /* 0x008fee0003800000 */
.L_x_182:
[----:B------:R-:W-:Y:S01]  /*4e90*/  @!P1 R2UR UR5, R8 ;  /* 0x00000000080592ca */ /* 0x000fe200000e0000 */
[----:B------:R-:W-:Y:S01]  /*4ea0*/  VOTEU.ALL UP0, P1 ;  /* 0x0000000000ff7886 */ /* 0x000fe20000800000 */
[----:B------:R-:W-:Y:S01]  /*4eb0*/  @!P1 R2UR UR4, R6 ;  /* 0x00000000060492ca */ /* 0x000fe200000e0000 */
[----:B------:R-:W-:Y:S01]  /*4ec0*/  UMOV UR6, 0x0 ;  /* 0x0000000000067882 */ /* 0x000fe20000000000 */
[----:B------:R-:W-:Y:S01]  /*4ed0*/  UMOV UR7, 0x10000000 ;  /* 0x1000000000077882 */ /* 0x000fe20000000000 */
[----:B------:R-:W-:Y:S01]  /*4ee0*/  UMOV UR44, UR36 ;  /* 0x00000024002c7c82 */ /* 0x000fe20008000000 */
[----:B------:R-:W-:Y:S01]  /*4ef0*/  @!UP0 UIADD3 UR40, UPT, UPT, UR21, 0x200, URZ ;  /* 0x0000020015288890 */ /* 0x000fe2000fffe0ff */
[----:B--2---:R-:W-:Y:S01]  /*4f00*/  @!P1 IMAD.MOV.U32 R0, RZ, RZ, 0x2000 ;  /* 0x00002000ff009424 */ /* 0x004fe200078e00ff */
[----:B------:R-:W-:Y:S01]  /*4f10*/  @!UP0 UIADD3 UR10, UPT, UPT, UR42, 0x80, URZ ;  /* 0x000000802a0a8890 */ /* 0x000fe2000fffe0ff */
[----:B------:R-:W-:Y:S01]  /*4f20*/  @!P1 IADD3 R8, P0, PT, R16, 0x580, RZ ;  /* 0x0000058010089810 */ /* 0x000fe20007f1e0ff */
[----:B------:R-:W-:Y:S01]  /*4f30*/  @!UP0 UIADD3 UR8, UPT, UPT, UR21, 0x1200, URZ ;  /* 0x0000120015088890 */ /* 0x000fe2000fffe0ff */
[----:B------:R-:W-:Y:S02]  /*4f40*/  VOTEU.ALL UP0, P1 ;  /* 0x0000000000ff7886 */ /* 0x000fe40000800000 */
[----:B------:R-:W-:Y:S01]  /*4f50*/  IMAD.U32 R10, RZ, RZ, UR5 ;  /* 0x00000005ff0a7e24 */ /* 0x000fe2000f8e00ff */
[----:B------:R-:W-:Y:S01]  /*4f60*/  UMOV UR9, UR41 ;  /* 0x0000002900097c82 */ /* 0x000fe20008000000 */
[----:B------:R-:W-:Y:S01]  /*4f70*/  IMAD.U32 R11, RZ, RZ, UR4 ;  /* 0x00000004ff0b7e24 */ /* 0x000fe2000f8e00ff */
[----:B------:R-:W-:Y:S01]  /*4f80*/  UMOV UR11, UR43 ;  /* 0x0000002b000b7c82 */ /* 0x000fe20008000000 */
[----:B------:R-:W-:Y:S01]  /*4f90*/  UMOV UR12, UR36 ;  /* 0x00000024000c7c82 */ /* 0x000fe20008000000 */
[----:B------:R-:W-:Y:S01]  /*4fa0*/  @!P1 R2UR UR4, R10 ;  /* 0x000000000a0492ca */ /* 0x000fe200000e0000 */
[----:B------:R-:W-:Y:S01]  /*4fb0*/  @!P1 IMAD.X R6, RZ, RZ, R17, P0 ;  /* 0x000000ffff069224 */ /* 0x000fe200000e0611 */
[----:B------:R-:W-:Y:S11]  /*4fc0*/  @!P1 R2UR UR5, R11 ;  /* 0x000000000b0592ca */ /* 0x000ff600000e0000 */
[----:B------:R-:W-:Y:S02]  /*4fd0*/  @!UPT UIADD3 URZ, UPT, UPT, URZ, URZ, URZ ;  /* 0x000000fffffff290 */ /* 0x000fe4000fffe0ff */
[----:B------:R2:W-:Y:S01]  /*4fe0*/  @!UP0 UTMALDG.3D [UR40], [UR4], desc[UR6] ;  /* 0x00000628040085b4 */ /* 0x0005e20008011000 */
[----:B------:R-:W-:Y:S05]  /*4ff0*/  VOTEU.ALL UP0, P1 ;  /* 0x0000000000ff7886 */ /* 0x000fea0000800000 */
[----:B------:R2:W-:Y:S01]  /*5000*/  @!UP0 UTMALDG.3D [UR8], [UR4], desc[UR6] ;  /* 0x00000608040085b4 */ /* 0x0005e20008011000 */
[----:B------:R2:W-:Y:S01]  /*5010*/  @!P1 SYNCS.ARRIVE.TRANS64.RED.A0TR RZ, [UR21+0x40], R0 ;  /* 0x00004000ffff99a7 */ /* 0x0005e20008300415 */
[----:B------:R-:W-:Y:S01]  /*5020*/  SYNCS.ARRIVE.TRANS64.RED.A1T0 RZ, [UR46], RZ ;  /* 0x000000ffffff79a7 */ /* 0x000fe2000810042e */
[----:B------:R-:W3:Y:S02]  /*5030*/  SYNCS.PHASECHK.TRANS64.TRYWAIT P2, [UR21+0x68], R9 ;  /* 0x00006809ff0075a7 */ /* 0x000ee40008041115 */
[----:B--23--:R-:W-:Y:S05]  /*5040*/  @!P2 BRA `(.L_x_93) ;  /* 0x000000540078a947 */ /* 0x00cfea0003800000 */
.L_x_184:
        /* <DEDUP_REMOVED lines=10> */
[----:B------:R-:W-:Y:S02]  /*50f0*/  @!UP0 UIADD3 UR10, UPT, UPT, UR42, 0xa0, URZ ;  /* 0x000000a02a0a8890 */ /* 0x000fe4000fffe0ff */
[----:B------:R-:W-:Y:S01]  /*5100*/  @!UP0 UIADD3 UR8, UPT, UPT, UR21, 0x3200, URZ ;  /* 0x0000320015088890 */ /* 0x000fe2000fffe0ff */
[----:B------:R-:W-:Y:S01]  /*5110*/  IMAD.U32 R10, RZ, RZ, UR5 ;  /* 0x00000005ff0a7e24 */ /* 0x000fe2000f8e00ff */
[----:B------:R-:W-:Y:S01]  /*5120*/  VOTEU.ALL UP0, P1 ;  /* 0x0000000000ff7886 */ /* 0x000fe20000800000 */
[----:B------:R-:W-:Y:S01]  /*5130*/  IMAD.U32 R11, RZ, RZ, UR4 ;  /* 0x00000004ff0b7e24 */ /* 0x000fe2000f8e00ff */
[----:B------:R-:W-:Y:S01]  /*5140*/  UMOV UR9, UR33 ;  /* 0x0000002100097c82 */ /* 0x000fe20008000000 */
[----:B------:R-:W-:Y:S01]  /*5150*/  UMOV UR11, UR43 ;  /* 0x0000002b000b7c82 */ /* 0x000fe20008000000 */
[----:B------:R-:W-:Y:S01]  /*5160*/  @!P1 R2UR UR4, R10 ;  /* 0x000000000a0492ca */ /* 0x000fe200000e0000 */
[----:B------:R-:W-:Y:S01]  /*5170*/  UMOV UR12, UR36 ;  /* 0x00000024000c7c82 */ /* 0x000fe20008000000 */
[----:B------:R-:W-:Y:S01]  /*5180*/  @!P1 R2UR UR5, R11 ;  /* 0x000000000b0592ca */ /* 0x000fe200000e0000 */
[----:B------:R-:W-:Y:S11]  /*5190*/  @!P1 IMAD.X R6, RZ, RZ, R17, P0 ;  /* 0x000000ffff069224 */ /* 0x000ff600000e0611 */
[----:B------:R-:W-:Y:S01]  /*51a0*/  @!UPT UIADD3 URZ, UPT, UPT, URZ, URZ, URZ ;  /* 0x000000fffffff290 */ /* 0x000fe2000fffe0ff */
[----:B------:R2:W-:Y:S01]  /*51b0*/  @!UP0 UTMALDG.3D [UR32], [UR4], desc[UR6] ;  /* 0x00000620040085b4 */ /* 0x0005e20008011000 */
[----:B------:R-:W-:Y:S05]  /*51c0*/  VOTEU.ALL UP0, P1 ;  /* 0x0000000000ff7886 */ /* 0x000fea0000800000 */
[----:B------:R2:W-:Y:S01]  /*51d0*/  @!UP0 UTMALDG.3D [UR8], [UR4], desc[UR6] ;  /* 0x00000608040085b4 */ /* 0x0005e20008011000 */
[----:B------:R2:W-:Y:S01]  /*51e0*/  @!P1 SYNCS.ARRIVE.TRANS64.RED.A0TR RZ, [UR21+0x48], R0 ;  /* 0x00004800ffff99a7 */ /* 0x0005e20008300415 */
[----:B------:R-:W-:Y:S01]  /*51f0*/  SYNCS.ARRIVE.TRANS64.RED.A1T0 RZ, [UR39], RZ ;  /* 0x000000ffffff79a7 */ /* 0x000fe20008100427 */
[----:B------:R-:W3:Y:S02]  /*5200*/  SYNCS.PHASECHK.TRANS64.TRYWAIT P2, [UR21+0x70], R9 ;  /* 0x00007009ff0075a7 */ /* 0x000ee40008041115 */
[----:B--23--:R-:W-:Y:S05]  /*5210*/  @!P2 BRA `(.L_x_94) ;  /* 0x00000054001ca947 */ /* 0x00cfea0003800000 */
.L_x_186:
        /* <DEDUP_REMOVED lines=9> */
[----:B------:R-:W-:Y:S01]  /*52b0*/  VIADD R14, R14, 0x1 ;  /* 0x000000010e0e7836 */ /* 0x000fe20000000000 */
        /* <DEDUP_REMOVED lines=10> */
[----:B------:R-:W-:Y:S11]  /*5360*/  UMOV UR12, UR36 ;  /* 0x00000024000c7c82 */ /* 0x000ff60008000000 */
        /* <DEDUP_REMOVED lines=8> */
.L_x_188:
[----:B------:R-:W-:Y:S01]  /*53f0*/  UPLOP3.LUT UP2, UPT, UPT, UPT, UPT, 0x80, 0x8 ;  /* 0x000000000008789c */ /* 0x000fe20003f4f070 */
[----:B------:R-:W-:Y:S01]  /*5400*/  @!P1 IADD3 R6, P0, PT, R16, 0x580, RZ ;  /* 0x0000058010069810 */ /* 0x000fe20007f1e0ff */
[----:B------:R-:W-:Y:S01]  /*5410*/  UMOV UR6, 0x0 ;  /* 0x0000000000067882 */ /* 0x000fe20000000000 */
[----:B------:R-:W-:Y:S01]  /*5420*/  UMOV UR7, 0x10000000 ;  /* 0x1000000000077882 */ /* 0x000fe20000000000 */
[----:B------:R-:W-:Y:S01]  /*5430*/  VOTEU.ALL UP0, P1 ;  /* 0x0000000000ff7886 */ /* 0x000fe20000800000 */
[----:B------:R-:W-:Y:S01]  /*5440*/  @!P1 R2UR UR5, R6 ;  /* 0x00000000060592ca */ /* 0x000fe200000e0000 */
[----:B--2---:R-:W-:Y:S01]  /*5450*/  @!P1 IMAD.X R0, RZ, RZ, R17, P0 ;  /* 0x000000ffff009224 */ /* 0x004fe200000e0611 */
[----:B------:R-:W-:Y:S01]  /*5460*/  UMOV UR19, UR43 ;  /* 0x0000002b00137c82 */ /* 0x000fe20008000000 */
[----:B------:R-:W-:Y:S01]  /*5470*/  UMOV UR20, UR36 ;  /* 0x0000002400147c82 */ /* 0x000fe20008000000 */
[----:B------:R-:W-:Y:S01]  /*5480*/  @!UP0 UIADD3 UR18, UPT, UPT, UR42, 0x60, URZ ;  /* 0x000000602a128890 */ /* 0x000fe2000fffe0ff */
[----:B------:R-:W-:Y:S01]  /*5490*/  R2UR UR26, R82 ;  /* 0x00000000521a72ca */ /* 0x000fe200000e0000 */
[----:B------:R-:W-:Y:S01]  /*54a0*/  @!UP0 UIADD3 UR16, UPT, UPT, UR21, 0x6200, URZ ;  /* 0x0000620015108890 */ /* 0x000fe2000fffe0ff */
[----:B------:R-:W-:Y:S01]  /*54b0*/  @!P1 R2UR UR4, R0 ;  /* 0x00000000000492ca */ /* 0x000fe200000e0000 */
[----:B------:R-:W-:Y:S01]  /*54c0*/  @!UP0 UIADD3 UR17, UPT, UPT, UR21, 0x58, URZ ;  /* 0x0000005815118890 */ /* 0x000fe2000fffe0ff */
[----:B------:R-:W-:Y:S01]  /*54d0*/  R2UR UR24, R83 ;  /* 0x00000000531872ca */ /* 0x000fe200000e0000 */
[----:B------:R-:W-:Y:S01]  /*54e0*/  @!UP0 UIADD3 UR10, UPT, UPT, UR42, 0xe0, URZ ;  /* 0x000000e02a0a8890 */ /* 0x000fe2000fffe0ff */
[----:B------:R-:W-:Y:S01]  /*54f0*/  ISETP.NE.AND P0, PT, R14, 0x2, PT ;  /* 0x000000020e00780c */ /* 0x000fe20003f05270 */
[----:B------:R-:W-:Y:S01]  /*5500*/  @!UP0 UIADD3 UR8, UPT, UPT, UR21, 0x7200, URZ ;  /* 0x0000720015088890 */ /* 0x000fe2000fffe0ff */
[----:B------:R-:W-:Y:S01]  /*5510*/  IMAD.U32 R8, RZ, RZ, UR5 ;  /* 0x00000005ff087e24 */ /* 0x000fe2000f8e00ff */
[----:B------:R-:W-:Y:S01]  /*5520*/  VOTEU.ALL UP0, P1 ;  /* 0x0000000000ff7886 */ /* 0x000fe20000800000 */
[----:B------:R-:W-:Y:S01]  /*5530*/  UMOV UR11, UR43 ;  /* 0x0000002b000b7c82 */ /* 0x000fe20008000000 */
[----:B------:R-:W-:Y:S01]  /*5540*/  UMOV UR12, UR36 ;  /* 0x00000024000c7c82 */ /* 0x000fe20008000000 */
[----:B------:R-:W-:Y:S01]  /*5550*/  UMOV UR9, UR17 ;  /* 0x0000001100097c82 */ /* 0x000fe20008000000 */
[----:B------:R-:W-:Y:S01]  /*5560*/  SEL R0, RZ, 0x1, P0 ;  /* 0x00000001ff007807 */ /* 0x000fe20000000000 */
[----:B------:R-:W-:Y:S01]  /*5570*/  UIADD3 UR32, UPT, UPT, UR13, UR26, URZ ;  /* 0x0000001a0d207290 */ /* 0x000fe2000fffe0ff */
[----:B------:R-:W-:Y:S01]  /*5580*/  IMAD.U32 R9, RZ, RZ, UR4 ;  /* 0x00000004ff097e24 */ /* 0x000fe2000f8e00ff */
[----:B------:R-:W-:Y:S01]  /*5590*/  @!P1 R2UR UR4, R8 ;  /* 0x00000000080492ca */ /* 0x000fe200000e0000 */
[----:B------:R-:W-:Y:S01]  /*55a0*/  UMOV UR36, UR29 ;  /* 0x0000001d00247c82 */ /* 0x000fe20008000000 */
[----:B------:R-:W-:Y:S02]  /*55b0*/  LOP3.LUT R13, R13, R0, RZ, 0x3c, !PT ;  /* 0x000000000d0d7212 */ /* 0x000fe400078e3cff */
[----:B------:R-:W-:Y:S02]  /*55c0*/  @!P1 R2UR UR5, R9 ;  /* 0x00000000090592ca */ /* 0x000fe400000e0000 */
[----:B------:R-:W-:Y:S02]  /*55d0*/  LOP3.LUT R15, R15, 0x1, RZ, 0x3c, !PT ;  /* 0x000000010f0f7812 */ /* 0x000fe400078e3cff */
[----:B------:R-:W-:Y:S09]  /*55e0*/  SEL R14, R14, RZ, P0 ;  /* 0x000000ff0e0e7207 */ /* 0x000ff20000000000 */
[----:B------:R2:W-:Y:S01]  /*55f0*/  @!UP0 UTMALDG.3D [UR16], [UR4], desc[UR6] ;  /* 0x00000610040085b4 */ /* 0x0005e20008011000 */
[----:B------:R-:W-:Y:S05]  /*5600*/  VOTEU.ALL UP0, P1 ;  /* 0x0000000000ff7886 */ /* 0x000fea0000800000 */
[----:B------:R3:W-:Y:S01]  /*5610*/  @!UP0 UTMALDG.3D [UR8], [UR4], desc[UR6] ;  /* 0x00000608040085b4 */ /* 0x0007e20008011000 */
[----:B------:R3:W-:Y:S01]  /*5620*/  @!P1 SYNCS.ARRIVE.TRANS64.RED.A0TR RZ, [UR21+0x58], R7 ;  /* 0x00005807ffff99a7 */ /* 0x0007e20008300415 */
[----:B------:R-:W-:Y:S01]  /*5630*/  SYNCS.ARRIVE.TRANS64.RED.A1T0 RZ, [UR37], RZ ;  /* 0x000000ffffff79a7 */ /* 0x000fe20008100425 */
[----:B--2---:R-:W-:Y:S01]  /*5640*/  UIADD3 UR20, UPT, UPT, UR14, UR24, URZ ;  /* 0x000000180e147290 */ /* 0x004fe2000fffe0ff */
[----:B------:R-:W-:Y:S11]  /*5650*/  BRA.U UP1, `(.L_x_96) ;  /* 0xfffffff101047547 */ /* 0x000ff6000b83ffff */
[----:B------:R-:W-:-:S04]  /*5660*/  SHF.L.U32 R3, R15, 0x1f, RZ ;  /* 0x0000001f0f037819 */ /* 0x000fc800000006ff */
[----:B------:R-:W2:Y:S02]  /*5670*/  SYNCS.PHASECHK.TRANS64.TRYWAIT P0, [UR21+0x60], R3 ;  /* 0x00006003ff0075a7 */ /* 0x000ea40008001115 */
[----:B--2---:R-:W-:Y:S05]  /*5680*/  @!P0 BRA `(.L_x_97) ;  /* 0x0000005000308947 */ /* 0x004fea0003800000 */
.L_x_190:
[----:B------:R-:W4:Y:S02]  /*5690*/  SYNCS.PHASECHK.TRANS64.TRYWAIT P0, [UR21+0x68], R3 ;  /* 0x00006803ff0075a7 */ /* 0x000f240008001115 */
[----:B----4-:R-:W-:Y:S05]  /*56a0*/  @!P0 BRA `(.L_x_98) ;  /* 0x0000005000408947 */ /* 0x010fea0003800000 */
.L_x_192:
[----:B------:R-:W4:Y:S02]  /*56b0*/  SYNCS.PHASECHK.TRANS64.TRYWAIT P0, [UR21+0x70], R3 ;  /* 0x00007003ff0075a7 */ /* 0x000f240008001115 */
[----:B----4-:R-:W-:Y:S05]  /*56c0*/  @!P0 BRA `(.L_x_99) ;  /* 0x0000005000508947 */ /* 0x010fea0003800000 */
.L_x_194:
[----:B--2---:R-:W-:-:S07]  /*56d0*/  MOV R0, UR21 ;  /* 0x0000001500007c02 */ /* 0x004fce0008000f00 */
.L_x_100:
[----:B--2---:R-:W-:-:S04]  /*56e0*/  SHF.L.U32 R3, R15, 0x1f, RZ ;  /* 0x0000001f0f037819 */ /* 0x004fc800000006ff */
[----:B------:R2:W4:Y:S03]  /*56f0*/  SYNCS.PHASECHK.TRANS64.TRYWAIT P0, [R0+URZ+0x78], R3 ;  /* 0x00007803000075a7 */ /* 0x00052600080011ff */
[----:B----4-:R-:W-:Y:S05]  /*5700*/  @!P0 NANOSLEEP.SYNCS 0x989680 ;  /* 0x009896800000895d */ /* 0x010fea0003900000 */
[----:B------:R-:W4:Y:S02]  /*5710*/  @!P0 SYNCS.PHASECHK.TRANS64 P0, [R0+URZ+0x78], R3 ;  /* 0x00007803000085a7 */ /* 0x000f2400080010ff */
[----:B-1-34-:R-:W-:Y:S05]  /*5720*/  @P0 EXIT ;  /* 0x000000000000094d */ /* 0x01afea0003800000 */
[----:B------:R-:W-:Y:S05]  /*5730*/  BRA `(.L_x_100) ;  /* 0xfffffffc00e87947 */ /* 0x000fea000383ffff */
.L_x_85:
[----:B------:R-:W-:-:S06]  /*5740*/  UISETP.GE.AND UP0, UPT, UR13, 0x4, UPT ;  /* 0x000000040d00788c */ /* 0x000fcc000bf06270 */
[----:B------:R-:W-:-:S13]  /*5750*/  PLOP3.LUT P0, PT, PT, PT, UP0, 0x80, 0x8 ;  /* 0x000000000008781c */ /* 0x000fda0003f0f008 */
[----:B------:R-:W-:Y:S05]  /*5760*/  @!P0 EXIT ;  /* 0x000000000000894d */ /* 0x000fea0003800000 */
[----:B------:R-:W1:Y:S08]  /*5770*/  S2UR UR4, SR_CgaCtaId ;  /* 0x00000000000479c3 */ /* 0x000e700000008800 */
[----:B------:R-:W-:Y:S01]  /*5780*/  BAR.SYNC.DEFER_BLOCKING 0x6, 0xa0 ;  /* 0x0182800000007b1d */ /* 0x000fe20000010000 */
[----:B------:R-:W-:Y:S01]  /*5790*/  IMAD.SHL.U32 R3, R95, 0x20, RZ ;  /* 0x000000205f037824 */ /* 0x000fe200078e00ff */
[C---:B------:R-:W-:Y:S01]  /*57a0*/  SHF.L.U32 R4, R81.reuse, 0x15, RZ ;  /* 0x0000001551047819 */ /* 0x040fe200000006ff */
[----:B------:R-:W-:Y:S01]  /*57b0*/  IMAD.SHL.U32 R5, R81, 0x400, RZ ;  /* 0x0000040051057824 */ /* 0x000fe200078e00ff */
[C---:B------:R-:W-:Y:S01]  /*57c0*/  LOP3.LUT R96, R95.reuse, 0x60, RZ, 0xc0, !PT ;  /* 0x000000605f607812 */ /* 0x040fe200078ec0ff */
[----:B------:R-:W-:Y:S01]  /*57d0*/  IMAD.SHL.U32 R2, R95, 0x4, RZ ;  /* 0x000000045f027824 */ /* 0x000fe200078e00ff */
[----:B------:R-:W-:-:S02]  /*57e0*/  UMOV UR43, 0x400 ;  /* 0x00000400002b7882 */ /* 0x000fc40000000000 */
[----:B------:R-:W2:Y:S01]  /*57f0*/  LDC.64 R78, c[0x0][0x8b0] ;  /* 0x00022c00ff4e7b82 */ /* 0x000ea20000000a00 */
[----:B------:R-:W-:Y:S01]  /*5800*/  LOP3.LUT R94, R3, 0xb20, RZ, 0xc0, !PT ;  /* 0x00000b20035e7812 */ /* 0x000fe200078ec0ff */
[----:B------:R-:W-:Y:S01]  /*5810*/  IMAD.U32 R37, R95, 0x10000, RZ ;  /* 0x000100005f257824 */ /* 0x000fe200078e00ff */
[----:B------:R-:W-:Y:S01]  /*5820*/  LOP3.LUT R3, R3, 0xc0, RZ, 0xc0, !PT ;  /* 0x000000c003037812 */ /* 0x000fe200078ec0ff */
[----:B------:R-:W-:Y:S01]  /*5830*/  HFMA2 R36, -RZ, RZ, 0, 0 ;  /* 0x00000000ff247431 */ /* 0x000fe200000001ff */
[----:B------:R-:W-:Y:S01]  /*5840*/  LOP3.LUT R94, R94, 0x400, R5, 0xf8, !PT ;  /* 0x000004005e5e7812 */ /* 0x000fe200078ef805 */
[----:B------:R-:W-:Y:S01]  /*5850*/  IMAD.MOV.U32 R91, RZ, RZ, 0x1 ;  /* 0x00000001ff5b7424 */ /* 0x000fe200078e00ff */
[----:B------:R-:W-:Y:S01]  /*5860*/  LOP3.LUT R3, R3, 0x18, R2, 0xf8, !PT ;  /* 0x0000001803037812 */ /* 0x000fe200078ef802 */
[----:B------:R-:W3:Y:S01]  /*5870*/  LDC.64 R76, c[0x0][0x8a8] ;  /* 0x00022a00ff4c7b82 */ /* 0x000ee20000000a00 */
[----:B------:R-:W-:Y:S01]  /*5880*/  LOP3.LUT R4, R4, 0x200000, RZ, 0xc0, !PT ;  /* 0x0020000004047812 */ /* 0x000fe200078ec0ff */
[----:B------:R-:W-:Y:S01]  /*5890*/  IMAD.MOV.U32 R90, RZ, RZ, RZ ;  /* 0x000000ffff5a7224 */ /* 0x000fe200078e00ff */
[----:B------:R-:W-:Y:S01]  /*58a0*/  LOP3.LUT R94, R94, R3, RZ, 0xfc, !PT ;  /* 0x000000035e5e7212 */ /* 0x000fe200078efcff */
[----:B------:R-:W-:Y:S01]  /*58b0*/  IMAD.MOV.U32 R87, RZ, RZ, RZ ;  /* 0x000000ffff577224 */ /* 0x000fe200078e00ff */
[----:B------:R-:W-:Y:S01]  /*58c0*/  LOP3.LUT R93, R95, 0x2, RZ, 0xc0, !PT ;  /* 0x000000025f5d7812 */ /* 0x000fe200078ec0ff */
[----:B------:R-:W4:Y:S01]  /*58d0*/  LDCU UR59, c[0x0][0x370] ;  /* 0x00006e00ff3b77ac */ /* 0x000f220008000800 */
[----:B------:R-:W-:-:S02]  /*58e0*/  LOP3.LUT R37, R4, 0x400000, R37, 0xf8, !PT ;  /* 0x0040000004257812 */ /* 0x000fc400078ef825 */
[----:B------:R-:W-:Y:S01]  /*58f0*/  LOP3.LUT R95, R95, 0x4, RZ, 0xc0, !PT ;  /* 0x000000045f5f7812 */ /* 0x000fe200078ec0ff */
[----:B-1----:R-:W-:Y:S01]  /*5900*/  ULEA UR43, UR4, UR43, 0x18 ;  /* 0x0000002b042b7291 */ /* 0x002fe2000f8ec0ff */
[----:B------:R-:W-:Y:S01]  /*5910*/  MOV R89, RZ ;  /* 0x000000ff00597202 */ /* 0x000fe20000000f00 */
[----:B------:R-:W1:Y:S02]  /*5920*/  LDCU UR42, c[0x0][0xb0c] ;  /* 0x00016180ff2a77ac */ /* 0x000e640008000800 */
[----:B------:R-:W-:Y:S01]  /*5930*/  UIADD3 UR4, UPT, UPT, UR43, 0x200, URZ ;  /* 0x000002002b047890 */ /* 0x000fe2000fffe0ff */
[----:B------:R-:W1:Y:S04]  /*5940*/  LDCU UR39, c[0x0][0xb30] ;  /* 0x00016600ff2777ac */ /* 0x000e680008000800 */
[----:B------:R-:W4:Y:S01]  /*5950*/  LDS R0, [UR43+0x140] ;  /* 0x0001402bff007984 */ /* 0x000f220008000800 */
[----:B------:R-:W-:Y:S01]  /*5960*/  MOV R85, UR4 ;  /* 0x0000000400557c02 */ /* 0x000fe20008000f00 */
[----:B------:R-:W1:Y:S04]  /*5970*/  LDCU.64 UR56, c[0x0][0x888] ;  /* 0x00011100ff3877ac */ /* 0x000e680008000a00 */
[----:B------:R-:W-:Y:S01]  /*5980*/  IMAD R94, R94, 0x2, R85 ;  /* 0x000000025e5e7824 */ /* 0x000fe200078e0255 */
[----:B------:R-:W1:Y:S03]  /*5990*/  LDCU.64 UR40, c[0x0][0xb28] ;  /* 0x00016500ff2877ac */ /* 0x000e660008000a00 */
[--C-:B------:R-:W-:Y:S01]  /*59a0*/  IMAD R93, R93, -0x10, R94.reuse ;  /* 0xfffffff05d5d7824 */ /* 0x100fe200078e025e */
[----:B------:R-:W1:Y:S01]  /*59b0*/  LDCU.64 UR62, c[0x0][0x890] ;  /* 0x00011200ff3e77ac */ /* 0x000e620008000a00 */
[----:B------:R-:W-:Y:S01]  /*59c0*/  IMAD R92, R95, -0x10, R94 ;  /* 0xfffffff05f5c7824 */ /* 0x000fe200078e025e */
[----:B------:R-:W1:Y:S01]  /*59d0*/  LDCU.128 UR52, c[0x0][0xb10] ;  /* 0x00016200ff3477ac */ /* 0x000e620008000c00 */
[----:B------:R-:W1:Y:S01]  /*59e0*/  LDCU UR58, c[0x0][0x374] ;  /* 0x00006e80ff3a77ac */ /* 0x000e620008000800 */
[----:B------:R-:W-:Y:S01]  /*59f0*/  UMOV UR47, URZ ;  /* 0x000000ff002f7c82 */ /* 0x000fe20008000000 */
[----:B------:R-:W-:Y:S01]  /*5a00*/  UMOV UR46, URZ ;  /* 0x000000ff002e7c82 */ /* 0x000fe20008000000 */
[----:B-1234-:R-:W-:-:S07]  /*5a10*/  IMAD.IADD R37, R0, 0x1, R37 ;  /* 0x0000000100257824 */ /* 0x01efce00078e0225 */
.L_x_144:
[----:B------:R-:W-:Y:S02]  /*5a20*/  LEA R3, R87, UR43, 0x3 ;  /* 0x0000002b57037c11 */ /* 0x000fe4000f8e18ff */
[----:B------:R-:W-:Y:S02]  /*5a30*/  SHF.L.U32 R0, R89, 0x1f, RZ ;  /* 0x0000001f59007819 */ /* 0x000fe400000006ff */
[----:B------:R-:W-:Y:S02]  /*5a40*/  LEA R5, R87, UR43, 0x4 ;  /* 0x0000002b57057c11 */ /* 0x000fe4000f8e20ff */
[----:B-1----:R-:W1:Y:S02]  /*5a50*/  SYNCS.PHASECHK.TRANS64.TRYWAIT P0, [R3+URZ+0x90], R0 ;  /* 0x00009000030075a7 */ /* 0x002e6400080011ff */
[----:B-12---:R-:W-:Y:S05]  /*5a60*/  @!P0 BRA `(.L_x_101) ;  /* 0x0000004c00808947 */ /* 0x006fea0003800000 */
.L_x_195:
        /* <DEDUP_REMOVED lines=11> */
[----:B------:R-:W-:Y:S01]  /*5b20*/  PLOP3.LUT P0, PT, PT, PT, UP1, 0x80, 0x8 ;  /* 0x000000000008781c */ /* 0x000fe20003f0f018 */
[----:B------:R-:W-:Y:S11]  /*5b30*/  UP2UR UR61, UPR, URZ, 0x2 ;  /* 0x00000002ff3d7883 */ /* 0x000ff60008000000 */
[----:B------:R-:W-:Y:S01]  /*5b40*/  @!UPT UIADD3 URZ, UPT, UPT, URZ, URZ, URZ ;  /* 0x000000fffffff290 */ /* 0x000fe2000fffe0ff */
[----:B-1----:R-:W-:Y:S02]  /*5b50*/  @P0 SHF.R.U32.HI R0, RZ, 0x10, R5 ;  /* 0x00000010ff000819 */ /* 0x002fe40000011605 */
        /* <DEDUP_REMOVED lines=12> */
[----:B------:R-:W2:Y:S01]  /*5c20*/  LDCU UR12, c[0x0][0xb20] ;  /* 0x00016400ff0c77ac */ /* 0x000ea20008000800 */
[----:B------:R-:W-:Y:S02]  /*5c30*/  UIMAD.WIDE.U32 UR4, UR58, UR55, URZ ;  /* 0x000000373a0472a5 */ /* 0x000fe4000f8e00ff */
[----:B------:R-:W-:Y:S02]  /*5c40*/  UIMAD.WIDE.U32 UR6, UR59, UR52, URZ ;  /* 0x000000343b0672a5 */ /* 0x000fe4000f8e00ff */
[----:B------:R-:W-:Y:S02]  /*5c50*/  UISETP.NE.AND UP0, UPT, UR54, 0x1, UPT ;  /* 0x000000013600788c */ /* 0x000fe4000bf05270 */
[----:B------:R-:W-:Y:S02]  /*5c60*/  UIMAD.WIDE.U32 UR8, UR37, UR55, URZ ;  /* 0x00000037250872a5 */ /* 0x000fe4000f8e00ff */
[----:B------:R-:W-:Y:S02]  /*5c70*/  UIMAD.WIDE.U32 UR10, UR38, UR52, URZ ;  /* 0x00000034260a72a5 */ /* 0x000fe4000f8e00ff */
[----:B------:R-:W-:Y:S02]  /*5c80*/  UISETP.NE.AND UP1, UPT, UR42, 0x1, UPT ;  /* 0x000000012a00788c */ /* 0x000fe4000bf25270 */
[----:B------:R-:W-:Y:S01]  /*5c90*/  UISETP.NE.AND UP2, UPT, UR45, 0x1, UPT ;  /* 0x000000012d00788c */ /* 0x000fe2000bf45270 */
[----:B------:R-:W-:Y:S02]  /*5ca0*/  UMOV UR4, UR5 ;  /* 0x0000000500047c82 */ /* 0x000fe40008000000 */
[----:B--2---:R-:W-:Y:S03]  /*5cb0*/  USHF.R.U32.HI UR5, URZ, UR12, UR4 ;  /* 0x0000000cff057299 */ /* 0x004fe60008011604 */
[----:B------:R-:W-:Y:S02]  /*5cc0*/  UMOV UR4, UR7 ;  /* 0x0000000700047c82 */ /* 0x000fe40008000000 */
[----:B------:R-:W-:Y:S02]  /*5cd0*/  USHF.R.U32.HI UR7, URZ, UR53, UR4 ;  /* 0x00000035ff077299 */ /* 0x000fe40008011604 */
[----:B------:R-:W-:Y:S02]  /*5ce0*/  USEL UR4, UR58, UR5, !UP0 ;  /* 0x000000053a047287 */ /* 0x000fe4000c000000 */
[----:B------:R-:W-:Y:S01]  /*5cf0*/  USEL UR7, UR59, UR7, !UP1 ;  /* 0x000000073b077287 */ /* 0x000fe2000c800000 */
[----:B------:R-:W-:Y:S01]  /*5d00*/  UMOV UR5, UR9 ;  /* 0x0000000900057c82 */ /* 0x000fe20008000000 */
[----:B------:R-:W-:Y:S02]  /*5d10*/  UIMAD.WIDE.U32 UR8, UR4, UR40, URZ ;  /* 0x00000028040872a5 */ /* 0x000fe4000f8e00ff */
[----:B------:R-:W-:Y:S03]  /*5d20*/  USHF.R.U32.HI UR6, URZ, UR12, UR5 ;  /* 0x0000000cff067299 */ /* 0x000fe60008011605 */
[----:B------:R-:W-:Y:S01]  /*5d30*/  UMOV UR5, UR11 ;  /* 0x0000000b00057c82 */ /* 0x000fe20008000000 */
[----:B------:R-:W-:Y:S02]  /*5d40*/  UIMAD.WIDE.U32 UR10, UR7, UR40, URZ ;  /* 0x00000028070a72a5 */ /* 0x000fe4000f8e00ff */
[----:B------:R-:W-:Y:S02]  /*5d50*/  USHF.R.U32.HI UR12, URZ, UR53, UR5 ;  /* 0x00000035ff0c7299 */ /* 0x000fe40008011605 */
[----:B------:R-:W-:Y:S01]  /*5d60*/  USEL UR6, UR37, UR6, !UP0 ;  /* 0x0000000625067287 */ /* 0x000fe2000c000000 */
[----:B------:R-:W-:Y:S02]  /*5d70*/  UMOV UR5, UR9 ;  /* 0x0000000900057c82 */ /* 0x000fe40008000000 */
[----:B------:R-:W-:Y:S01]  /*5d80*/  UMOV UR10, UR11 ;  /* 0x0000000b000a7c82 */ /* 0x000fe20008000000 */
[----:B------:R-:W-:Y:S02]  /*5d90*/  @UP2 USHF.R.U32.HI UR4, URZ, UR41, UR5 ;  /* 0x00000029ff042299 */ /* 0x000fe40008011605 */
[----:B------:R-:W-:Y:S02]  /*5da0*/  @UP2 USHF.R.U32.HI UR7, URZ, UR41, UR10 ;  /* 0x00000029ff072299 */ /* 0x000fe4000801160a */
[----:B------:R-:W-:Y:S02]  /*5db0*/  UIMAD UR4, UR45, UR4, URZ ;  /* 0x000000042d0472a4 */ /* 0x000fe4000f8e02ff */
        /* <DEDUP_REMOVED lines=8> */
[----:B------:R-:W-:Y:S02]  /*5e40*/  USEL UR11, UR6, UR4, !UP2 ;  /* 0x00000004060b7287 */ /* 0x000fe4000d000000 */
[----:B------:R-:W-:Y:S02]  /*5e50*/  UIADD3 UR8, UPT, UPT, -UR5, URZ, URZ ;  /* 0x000000ff05087290 */ /* 0x000fe4000fffe1ff */
[----:B------:R-:W-:Y:S01]  /*5e60*/  UIADD3 UR10, UPT, UPT, -UR11, URZ, URZ ;  /* 0x000000ff0b0a7290 */ /* 0x000fe2000fffe1ff */
[----:B------:R-:W-:Y:S01]  /*5e70*/  @!UP0 UMOV UR4, UR9 ;  /* 0x0000000900048c82 */ /* 0x000fe20008000000 */
[----:B------:R-:W-:Y:S02]  /*5e80*/  UIADD3 UR9, UPT, UPT, -UR6, URZ, URZ ;  /* 0x000000ff06097290 */ /* 0x000fe4000fffe1ff */
[----:B------:R-:W-:Y:S02]  /*5e90*/  @!UP0 USHF.R.U32.HI UR4, URZ, UR41, UR4 ;  /* 0x00000029ff048299 */ /* 0x000fe40008011604 */
[----:B------:R-:W-:Y:S02]  /*5ea0*/  UIMAD UR10, UR45, UR10, UR6 ;  /* 0x0000000a2d0a72a4 */ /* 0x000fe4000f8e0206 */
[----:B------:R-:W-:Y:S04]  /*5eb0*/  @!UP0 USEL UR4, UR5, UR4, !UP2 ;  /* 0x0000000405048287 */ /* 0x000fe8000d000000 */
[----:B------:R-:W-:Y:S02]  /*5ec0*/  @!UP0 UIMAD UR10, UR7, UR10, UR4 ;  /* 0x0000000a070a82a4 */ /* 0x000fe4000f8e0204 */
[----:B------:R-:W-:Y:S02]  /*5ed0*/  @!UP0 UIADD3 UR11, UPT, UPT, UR11, -UR4, URZ ;  /* 0x800000040b0b8290 */ /* 0x000fe4000fffe0ff */
[----:B------:R-:W-:Y:S02]  /*5ee0*/  UIMAD UR7, UR42, UR8, UR38 ;  /* 0x000000082a0772a4 */ /* 0x000fe4000f8e0226 */
[----:B------:R-:W-:Y:S02]  /*5ef0*/  @!UP0 UIMAD UR6, UR11, UR45, UR5 ;  /* 0x0000002d0b0682a4 */ /* 0x000fe4000f8e0205 */
[----:B------:R-:W-:Y:S01]  /*5f00*/  UIMAD UR4, UR54, UR9, UR37 ;  /* 0x00000009360472a4 */ /* 0x000fe2000f8e0225 */
[----:B------:R-:W-:Y:S02]  /*5f10*/  @!UP0 UMOV UR5, UR10 ;  /* 0x0000000a00058c82 */ /* 0x000fe40008000000 */
[----:B------:R-:W-:Y:S02]  /*5f20*/  UIMAD UR38, UR5, UR42, UR7 ;  /* 0x0000002a052672a4 */ /* 0x000fe4000f8e0207 */
[----:B------:R-:W-:Y:S11]  /*5f30*/  UIMAD UR37, UR6, UR54, UR4 ;  /* 0x00000036062572a4 */ /* 0x000ff6000f8e0204 */
[----:B------:R-:W-:Y:S01]  /*5f40*/  @!UPT UIADD3 URZ, UPT, UPT, URZ, URZ, URZ ;  /* 0x000000fffffff290 */ /* 0x000fe2000fffe0ff */
.L_x_102:
[----:B------:R-:W-:Y:S01]  /*5f50*/  UISETP.NE.AND UP0, UPT, UR39, 0x1, UPT ;  /* 0x000000012700788c */ /* 0x000fe2000bf05270 */
[----:B------:R-:W-:Y:S01]  /*5f60*/  LOP3.LUT P0, RZ, R85, 0x1b0, RZ, 0xc0, !PT ;  /* 0x000001b055ff7812 */ /* 0x000fe2000780c0ff */
[----:B------:R-:W-:Y:S01]  /*5f70*/  USHF.L.U32 UR50, UR20, 0x6, URZ ;  /* 0x0000000614327899 */ /* 0x000fe200080006ff */
[----:B------:R-:W-:Y:S01]  /*5f80*/  BSSY.RECONVERGENT B6, `(.L_x_103) ;  /* 0x0000034000067945 */ /* 0x000fe20003800200 */
[----:B------:R-:W-:Y:S01]  /*5f90*/  USHF.L.U32 UR49, UR32, 0x8, URZ ;  /* 0x0000000820317899 */ /* 0x000fe200080006ff */
[----:B------:R-:W-:Y:S06]  /*5fa0*/  IADD3 R87, PT, PT, R87, 0x1, RZ ;  /* 0x0000000157577810 */ /* 0x000fec0007ffe0ff */
[----:B------:R-:W2:Y:S01]  /*5fb0*/  @!UP0 LDCU.128 UR12, c[0x0][0xb10] ;  /* 0x00016200ff0c87ac */ /* 0x000ea20008000c00 */
[----:B------:R-:W3:Y:S01]  /*5fc0*/  @!UP0 LDCU UR5, c[0x0][0xb0c] ;  /* 0x00016180ff0587ac */ /* 0x000ee20008000800 */
[----:B------:R-:W4:Y:S01]  /*5fd0*/  @!UP0 LDCU UR10, c[0x0][0xb20] ;  /* 0x00016400ff0a87ac */ /* 0x000f220008000800 */
[----:B--2---:R-:W-:Y:S02]  /*5fe0*/  UIMAD.WIDE.U32 UR8, UR38, UR12, URZ ;  /* 0x0000000c260872a5 */ /* 0x004fe4000f8e00ff */
[----:B------:R-:W-:Y:S02]  /*5ff0*/  UIMAD.WIDE.U32 UR6, UR37, UR15, URZ ;  /* 0x0000000f250672a5 */ /* 0x000fe4000f8e00ff */
[----:B------:R-:W-:Y:S03]  /*6000*/  @!UP0 UISETP.NE.AND UP1, UPT, UR14, 0x1, UPT ;  /* 0x000000010e00888c */ /* 0x000fe6000bf25270 */
[----:B------:R-:W-:Y:S01]  /*6010*/  @!UP0 UMOV UR4, UR9 ;  /* 0x0000000900048c82 */ /* 0x000fe20008000000 */
[----:B---3--:R-:W-:Y:S02]  /*6020*/  @!UP0 UISETP.NE.AND UP2, UPT, UR5, 0x1, UPT ;  /* 0x000000010500888c */ /* 0x008fe4000bf45270 */
[----:B------:R-:W-:Y:S01]  /*6030*/  @!UP0 USHF.R.U32.HI UR4, URZ, UR13, UR4 ;  /* 0x0000000dff048299 */ /* 0x000fe20008011604 */
[----:B------:R-:W-:Y:S02]  /*6040*/  @!UP0 UMOV UR6, UR7 ;  /* 0x0000000700068c82 */ /* 0x000fe40008000000 */
[----:B----4-:R-:W-:Y:S02]  /*6050*/  @!UP0 USHF.R.U32.HI UR6, URZ, UR10, UR6 ;  /* 0x0000000aff068299 */ /* 0x010fe40008011606 */
[----:B------:R-:W-:Y:S02]  /*6060*/  @!UP0 USEL UR7, UR38, UR4, !UP2 ;  /* 0x0000000426078287 */ /* 0x000fe4000d000000 */
[----:B------:R-:W-:Y:S04]  /*6070*/  @!UP0 USEL UR6, UR37, UR6, !UP1 ;  /* 0x0000000625068287 */ /* 0x000fe8000c800000 */
[----:B------:R-:W-:Y:S02]  /*6080*/  @!UP0 UIADD3 UR4, UPT, UPT, -UR7, UR6, URZ ;  /* 0x0000000607048290 */ /* 0x000fe4000fffe1ff */
[----:B------:R-:W-:Y:S02]  /*6090*/  @!UP0 UIADD3 UR6, UPT, UPT, UR7, -UR6, URZ ;  /* 0x8000000607068290 */ /* 0x000fe4000fffe0ff */
[----:B------:R-:W-:Y:S02]  /*60a0*/  @!UP0 UIMAD UR38, UR4, UR5, UR38 ;  /* 0x00000005042682a4 */ /* 0x000fe4000f8e0226 */
[----:B------:R-:W-:Y:S01]  /*60b0*/  @!UP0 UIMAD UR37, UR6, UR14, UR37 ;  /* 0x0000000e062582a4 */ /* 0x000fe2000f8e0225 */
[----:B------:R-:W-:Y:S11]  /*60c0*/  @!P0 BRA `(.L_x_104) ;  /* 0x00000000007c8947 */ /* 0x000ff60003800000 */
[----:B------:R-:W2:Y:S01]  /*60d0*/  LDCU.64 UR8, c[0x4][0x80] ;  /* 0x01001000ff0877ac */ /* 0x000ea20008000a00 */
[----:B------:R-:W-:Y:S01]  /*60e0*/  MOV R2, 0x0 ;  /* 0x0000000000027802 */ /* 0x000fe20000000f00 */
[----:B------:R-:W-:Y:S02]  /*60f0*/  HFMA2 R12, -RZ, RZ, 0, 5.9604644775390625e-08 ;  /* 0x00000001ff0c7431 */ /* 0x000fe400000001ff */
[----:B------:R-:W-:Y:S01]  /*6100*/  IMAD.MOV.U32 R8, RZ, RZ, 0x70 ;  /* 0x00000070ff087424 */ /* 0x000fe200078e00ff */
[----:B------:R3:W4:Y:S01]  /*6110*/  LDC.64 R14, c[0x4][R2] ;  /* 0x01000000020e7b82 */ /* 0x0007220000000a00 */
[----:B------:R-:W1:Y:S01]  /*6120*/  LDCU.64 UR6, c[0x4][0x88] ;  /* 0x01001100ff0677ac */ /* 0x000e620008000a00 */
[----:B------:R-:W-:Y:S01]  /*6130*/  IMAD.MOV.U32 R13, RZ, RZ, RZ ;  /* 0x000000ffff0d7224 */ /* 0x000fe200078e00ff */
[----:B------:R-:W1:Y:S01]  /*6140*/  LDCU.64 UR4, c[0x4][0x8] ;  /* 0x01000100ff0477ac */ /* 0x000e620008000a00 */
[----:B--2---:R-:W-:Y:S01]  /*6150*/  MOV R5, UR9 ;  /* 0x0000000900057c02 */ /* 0x004fe20008000f00 */
[----:B------:R-:W-:Y:S01]  /*6160*/  IMAD.U32 R4, RZ, RZ, UR8 ;  /* 0x00000008ff047e24 */ /* 0x000fe2000f8e00ff */
[----:B-1----:R-:W-:Y:S01]  /*6170*/  MOV R7, UR7 ;  /* 0x0000000700077c02 */ /* 0x002fe20008000f00 */
[----:B------:R-:W-:Y:S01]  /*6180*/  IMAD.U32 R6, RZ, RZ, UR6 ;  /* 0x00000006ff067e24 */ /* 0x000fe2000f8e00ff */
[----:B------:R-:W-:Y:S01]  /*6190*/  MOV R11, UR5 ;  /* 0x00000005000b7c02 */ /* 0x000fe20008000f00 */
[----:B------:R-:W-:Y:S02]  /*61a0*/  IMAD.U32 R10, RZ, RZ, UR4 ;  /* 0x00000004ff0a7e24 */ /* 0x000fe4000f8e00ff */
[----:B------:R-:W-:Y:S07]  /*61b0*/  LEPC R20, `(.L_x_105) ;  /* 0x000000001014794e */ /* 0x000fee0000000000 */
[----:B---345:R-:W-:Y:S05]  /*61c0*/  CALL.ABS.NOINC R14 ;  /* 0x000000000e007343 */ /* 0x038fea0003c00000 */
.L_x_105:
[----:B------:R-:W1:Y:S01]  /*61d0*/  LDCU.64 UR8, c[0x4][0x80] ;  /* 0x01001000ff0877ac */ /* 0x000e620008000a00 */
[----:B------:R-:W2:Y:S01]  /*61e0*/  LDC.64 R2, c[0x4][R2] ;  /* 0x0100000002027b82 */ /* 0x000ea20000000a00 */
[----:B------:R-:W-:Y:S02]  /*61f0*/  HFMA2 R12, -RZ, RZ, 0, 5.9604644775390625e-08 ;  /* 0x00000001ff0c7431 */ /* 0x000fe400000001ff */
[----:B------:R-:W-:Y:S02]  /*6200*/  IMAD.MOV.U32 R8, RZ, RZ, 0x70 ;  /* 0x00000070ff087424 */ /* 0x000fe400078e00ff */
[----:B------:R-:W-:Y:S01]  /*6210*/  IMAD.MOV.U32 R13, RZ, RZ, RZ ;  /* 0x000000ffff0d7224 */ /* 0x000fe200078e00ff */
[----:B------:R-:W3:Y:S01]  /*6220*/  LDCU.64 UR6, c[0x4][0x88] ;  /* 0x01001100ff0677ac */ /* 0x000ee20008000a00 */
[----:B------:R-:W4:Y:S01]  /*6230*/  LDCU.64 UR4, c[0x4][0x8] ;  /* 0x01000100ff0477ac */ /* 0x000f220008000a00 */
[----:B-1----:R-:W-:Y:S02]  /*6240*/  MOV R4, UR8 ;  /* 0x0000000800047c02 */ /* 0x002fe40008000f00 */
[----:B------:R-:W-:Y:S02]  /*6250*/  MOV R5, UR9 ;  /* 0x0000000900057c02 */ /* 0x000fe40008000f00 */
[----:B---3--:R-:W-:Y:S01]  /*6260*/  MOV R7, UR7 ;  /* 0x0000000700077c02 */ /* 0x008fe20008000f00 */
[----:B------:R-:W-:Y:S01]  /*6270*/  IMAD.U32 R6, RZ, RZ, UR6 ;  /* 0x00000006ff067e24 */ /* 0x000fe2000f8e00ff */
[----:B----4-:R-:W-:Y:S01]  /*6280*/  MOV R11, UR5 ;  /* 0x00000005000b7c02 */ /* 0x010fe20008000f00 */
[----:B------:R-:W-:Y:S02]  /*6290*/  IMAD.U32 R10, RZ, RZ, UR4 ;  /* 0x00000004ff0a7e24 */ /* 0x000fe4000f8e00ff */
[----:B------:R-:W-:Y:S07]  /*62a0*/  LEPC R20, `(.L_x_104) ;  /* 0x000000001014794e */ /* 0x000fee0000000000 */
[----:B--2---:R-:W-:Y:S05]  /*62b0*/  CALL.ABS.NOINC R2 ;  /* 0x0000000002007343 */ /* 0x004fea0003c00000 */
.L_x_104:
[----:B------:R-:W-:Y:S05]  /*62c0*/  BSYNC.RECONVERGENT B6 ;  /* 0x0000000000067941 */ /* 0x000fea0003800200 */
.L_x_103:
[----:B------:R-:W-:Y:S01]  /*62d0*/  R2UR UR4, R84 ;  /* 0x00000000540472ca */ /* 0x000fe200000e0000 */
[----:B------:R-:W-:Y:S01]  /*62e0*/  UISETP.NE.U32.AND UP0, UPT, UR62, URZ, UPT ;  /* 0x000000ff3e00728c */ /* 0x000fe2000bf05070 */
[----:B------:R-:W-:Y:S02]  /*62f0*/  ISETP.NE.U32.AND P4, PT, R78, RZ, PT ;  /* 0x000000ff4e00720c */ /* 0x000fe40003f85070 */
[----:B------:R-:W-:Y:S01]  /*6300*/  ISETP.NE.U32.AND P2, PT, RZ, UR56, PT ;  /* 0x00000038ff007c0c */ /* 0x000fe2000bf45070 */
[----:B------:R-:W-:Y:S01]  /*6310*/  UISETP.NE.AND.EX UP1, UPT, UR63, URZ, UPT, UP0 ;  /* 0x000000ff3f00728c */ /* 0x000fe2000bf25300 */
[----:B------:R-:W-:Y:S01]  /*6320*/  ISETP.NE.AND.EX P4, PT, R79, RZ, PT, P4 ;  /* 0x000000ff4f00720c */ /* 0x000fe20003f85340 */
[----:B------:R-:W-:Y:S01]  /*6330*/  UPLOP3.LUT UP0, UPT, UPT, UPT, UPT, 0x40, 0x4 ;  /* 0x000000000004789c */ /* 0x000fe20003f0e870 */
[----:B------:R-:W-:Y:S05]  /*6340*/  ISETP.NE.AND.EX P2, PT, RZ, UR57, PT, P2 ;  /* 0x00000039ff007c0c */ /* 0x000fea000bf45320 */
[----:B------:R-:W-:Y:S06]  /*6350*/  UISETP.NE.AND UP2, UPT, UR4, URZ, UPT ;  /* 0x000000ff0400728c */ /* 0x000fec000bf45270 */
[----:B------:R-:W-:Y:S05]  /*6360*/  PLOP3.LUT P1, PT, PT, PT, UP2, 0x80, 0x8 ;  /* 0x000000000008781c */ /* 0x000fea0003f2f028 */
[----:B------:R-:W-:Y:S06]  /*6370*/  @UP2 UPLOP3.LUT UP0, UPT, UPT, UPT, UP1, 0x80, 0x8 ;  /* 0x000000000008289c */ /* 0x000fec0003f0f010 */
[----:B------:R-:W-:Y:S01]  /*6380*/  PLOP3.LUT P0, PT, PT, PT, UP0, 0x80, 0x8 ;  /* 0x000000000008781c */ /* 0x000fe20003f0f008 */
[----:B------:R-:W-:Y:S01]  /*6390*/  @!UPT UIADD3 URZ, UPT, UPT, URZ, URZ, URZ ;  /* 0x000000fffffff290 */ /* 0x000fe2000fffe0ff */
[----:B------:R-:W-:Y:S11]  /*63a0*/  BRA.U !UP1, `(.L_x_106) ;  /* 0x00000001093c7547 */ /* 0x000ff6000b800000 */
[----:B------:R-:W-:Y:S01]  /*63b0*/  UISETP.NE.U32.AND UP0, UPT, UR56, URZ, UPT ;  /* 0x000000ff3800728c */ /* 0x000fe2000bf05070 */
[----:B-1----:R-:W-:Y:S01]  /*63c0*/  HFMA2 R0, -RZ, RZ, 0, 5.9604644775390625e-08 ;  /* 0x00000001ff007431 */ /* 0x002fe200000001ff */
[----:B------:R-:W1:Y:S01]  /*63d0*/  LDCU.64 UR8, c[0x0][0x358] ;  /* 0x00006b00ff0877ac */ /* 0x000e620008000a00 */
[----:B------:R-:W-:Y:S01]  /*63e0*/  IMAD.MOV.U32 R80, RZ, RZ, 0x1 ;  /* 0x00000001ff507424 */ /* 0x000fe200078e00ff */
[----:B------:R-:W-:Y:S06]  /*63f0*/  UISETP.NE.AND.EX UP0, UPT, UR57, URZ, UPT, UP0 ;  /* 0x000000ff3900728c */ /* 0x000fec000bf05300 */
[----:B------:R-:W-:Y:S05]  /*6400*/  PLOP3.LUT P3, PT, PT, PT, UP0, 0x80, 0x8 ;  /* 0x000000000008781c */ /* 0x000fea0003f6f008 */
[----:B------:R-:W2:Y:S01]  /*6410*/  @UP0 LDCU.64 UR4, c[0x0][0x888] ;  /* 0x00011100ff0407ac */ /* 0x000ea20008000a00 */
[----:B------:R-:W-:Y:S07]  /*6420*/  @UP0 UIMAD UR6, UR36, UR62, URZ ;  /* 0x0000003e240602a4 */ /* 0x000fee000f8e02ff */
[----:B------:R-:W-:Y:S01]  /*6430*/  @!P3 PRMT R80, R0, 0x7610, R80 ;  /* 0x000076100050b816 */ /* 0x000fe20000000050 */
[----:B--2---:R-:W-:Y:S06]  /*6440*/  @UP0 UIMAD.WIDE UR4, UR6, 0x4, UR4 ;  /* 0x00000004060408a5 */ /* 0x004fec000f8e0204 */
[----:B------:R-:W-:Y:S01]  /*6450*/  IMAD.U32 R2, RZ, RZ, UR4 ;  /* 0x00000004ff027e24 */ /* 0x000fe2000f8e00ff */
[----:B------:R-:W-:Y:S04]  /*6460*/  MOV R3, UR5 ;  /* 0x0000000500037c02 */ /* 0x000fe80008000f00 */
[----:B------:R-:W2:Y:S01]  /*6470*/  @!UP0 LDCU UR4, c[0x0][0x880] ;  /* 0x00011000ff0487ac */ /* 0x000ea20008000800 */
[----:B-1---5:R3:W5:Y:S02]  /*6480*/  @P3 LDG.E R41, desc[UR8][R2.64] ;  /* 0x0000000802293981 */ /* 0x022764000c1e1900 */
[----:B--23--:R-:W-:Y:S02]  /*6490*/  @!P3 IMAD.U32 R41, RZ, RZ, UR4 ;  /* 0x00000004ff29be24 */ /* 0x00cfe4000f8e00ff */
.L_x_106:
[----:B------:R-:W-:Y:S05]  /*64a0*/  @!P4 BRA `(.L_x_107) ;  /* 0x000000000024c947 */ /* 0x000fea0003800000 */
[----:B------:R-:W-:Y:S01]  /*64b0*/  ISETP.NE.U32.AND P3, PT, R76, RZ, PT ;  /* 0x000000ff4c00720c */ /* 0x000fe20003f65070 */
[----:B------:R-:W2:Y:S03]  /*64c0*/  LDCU.64 UR4, c[0x0][0x358] ;  /* 0x00006b00ff0477ac */ /* 0x000ea60008000a00 */
[----:B------:R-:W-:Y:S11]  /*64d0*/  ISETP.NE.AND.EX P3, PT, R77, RZ, PT, P3 ;  /* 0x000000ff4d00720c */ /* 0x000ff60003f65330 */
[----:B------:R-:W-:Y:S02]  /*64e0*/  @!UPT UIADD3 URZ, UPT, UPT, URZ, URZ, URZ ;  /* 0x000000fffffff290 */ /* 0x000fe4000fffe0ff */
[----:B------:R-:W3:Y:S01]  /*64f0*/  @P3 LDC.64 R2, c[0x0][0x8a8] ;  /* 0x00022a00ff023b82 */ /* 0x000ee20000000a00 */
[----:B-1----:R-:W-:Y:S04]  /*6500*/  @P3 IMAD R0, R78, UR36, RZ ;  /* 0x000000244e003c24 */ /* 0x002fe8000f8e02ff */
[----:B---3--:R-:W-:Y:S05]  /*6510*/  @P3 IMAD.WIDE R2, R0, 0x4, R2 ;  /* 0x0000000400023825 */ /* 0x008fea00078e0202 */
[----:B--2--5:R2:W5:Y:S02]  /*6520*/  @P3 LDG.E R38, desc[UR4][R2.64] ;  /* 0x0000000402263981 */ /* 0x024564000c1e1900 */
[----:B--2---:R-:W3:Y:S02]  /*6530*/  @!P3 LDC R38, c[0x0][0x8a0] ;  /* 0x00022800ff26bb82 */ /* 0x004ee40000000800 */
.L_x_107:
[----:B-----5:R-:W-:Y:S01]  /*6540*/  FSETP.NEU.AND P3, PT, R41, RZ, PT ;  /* 0x000000ff2900720b */ /* 0x020fe20003f6d000 */
[----:B------:R-:W-:Y:S01]  /*6550*/  BSSY B1, `(.L_x_108) ;  /* 0x0000039000017945 */ /* 0x000fe20003800000 */
[----:B------:R-:W-:Y:S01]  /*6560*/  SEL R5, RZ, 0xffffffff, P2 ;  /* 0xffffffffff057807 */ /* 0x000fe20001000000 */
[----:B------:R-:W-:Y:S01]  /*6570*/  IMAD.MOV.U32 R46, RZ, RZ, 0x1 ;  /* 0x00000001ff2e7424 */ /* 0x000fe200078e00ff */
[----:B------:R-:W-:Y:S01]  /*6580*/  @P1 LOP3.LUT P2, RZ, R80, 0xff, RZ, 0xc0, !PT ;  /* 0x000000ff50ff1812 */ /* 0x000fe2000784c0ff */
[C---:B------:R-:W-:Y:S01]  /*6590*/  IMAD R39, R36.reuse, 0x80, R37 ;  /* 0x0000008024277824 */ /* 0x040fe200078e0225 */
[----:B-1----:R-:W-:Y:S01]  /*65a0*/  @P1 SEL R0, RZ, 0xffffffff, P3 ;  /* 0xffffffffff001807 */ /* 0x002fe20001800000 */
[----:B------:R-:W-:Y:S01]  /*65b0*/  IMAD R88, R95, -0x10, R93 ;  /* 0xfffffff05f587824 */ /* 0x000fe200078e025d */
[----:B------:R-:W-:Y:S01]  /*65c0*/  LOP3.LUT R91, R91, 0x1, RZ, 0x3c, !PT ;  /* 0x000000015b5b7812 */ /* 0x000fe200078e3cff */
[----:B------:R-:W-:Y:S01]  /*65d0*/  IMAD.MOV.U32 R47, RZ, RZ, RZ ;  /* 0x000000ffff2f7224 */ /* 0x000fe200078e00ff */
[----:B------:R-:W-:Y:S02]  /*65e0*/  @P0 SEL R0, R5, R0, !P2 ;  /* 0x0000000005000207 */ /* 0x000fe40005000000 */
[----:B------:R-:W-:Y:S02]  /*65f0*/  CS2R R74, SRZ ;  /* 0x00000000004a7805 */ /* 0x000fe4000001ff00 */
[----:B------:R-:W-:Y:S02]  /*6600*/  LEA R98, R36, UR43, 0x3 ;  /* 0x0000002b24627c11 */ /* 0x000fe4000f8e18ff */
[----:B------:R-:W-:Y:S02]  /*6610*/  CS2R R72, SRZ ;  /* 0x0000000000487805 */ /* 0x000fe4000001ff00 */
[----:B------:R-:W-:Y:S02]  /*6620*/  @P1 LOP3.LUT R0, R0, 0x1, RZ, 0xc0, !PT ;  /* 0x0000000100001812 */ /* 0x000fe400078ec0ff */
[----:B------:R-:W-:Y:S02]  /*6630*/  CS2R R66, SRZ ;  /* 0x0000000000427805 */ /* 0x000fe4000001ff00 */
[----:B------:R-:W-:Y:S02]  /*6640*/  SHF.L.U32 R3, R90, 0x1f, RZ ;  /* 0x0000001f5a037819 */ /* 0x000fe400000006ff */
[----:B------:R-:W-:Y:S02]  /*6650*/  CS2R R64, SRZ ;  /* 0x0000000000407805 */ /* 0x000fe4000001ff00 */
[----:B------:R-:W-:Y:S02]  /*6660*/  ISETP.NE.U32.OR P5, PT, R0, 0x1, !P1 ;  /* 0x000000010000780c */ /* 0x000fe40004fa5470 */
[----:B------:R-:W-:Y:S02]  /*6670*/  CS2R R58, SRZ ;  /* 0x00000000003a7805 */ /* 0x000fe4000001ff00 */
[----:B------:R-:W-:Y:S02]  /*6680*/  PLOP3.LUT P2, PT, PT, PT, UP1, 0x80, 0x8 ;  /* 0x000000000008781c */ /* 0x000fe40003f4f018 */
[----:B------:R-:W-:Y:S02]  /*6690*/  CS2R R56, SRZ ;  /* 0x0000000000387805 */ /* 0x000fe4000001ff00 */
[----:B------:R-:W-:Y:S02]  /*66a0*/  LOP3.LUT P4, R86, R80, 0xff, RZ, 0xc0, !PT ;  /* 0x000000ff50567812 */ /* 0x000fe4000788c0ff */
[----:B------:R-:W-:Y:S02]  /*66b0*/  CS2R R50, SRZ ;  /* 0x0000000000327805 */ /* 0x000fe4000001ff00 */
[----:B------:R-:W-:Y:S02]  /*66c0*/  SEL R0, RZ, 0xffffffff, P3 ;  /* 0xffffffffff007807 */ /* 0x000fe40001800000 */
[----:B------:R-:W-:Y:S02]  /*66d0*/  CS2R R48, SRZ ;  /* 0x0000000000307805 */ /* 0x000fe4000001ff00 */
[----:B------:R-:W-:Y:S02]  /*66e0*/  P2R R97, PR, RZ, 0x20 ;  /* 0x00000020ff617803 */ /* 0x000fe40000000000 */
[----:B------:R-:W-:Y:S02]  /*66f0*/  @P5 SHF.L.U32 R2, R91, 0x1f, RZ ;  /* 0x0000001f5b025819 */ /* 0x000fe400000006ff */
[----:B------:R-:W-:Y:S02]  /*6700*/  @P2 SEL R0, R5, R0, !P4 ;  /* 0x0000000005002207 */ /* 0x000fe40006000000 */
[----:B------:R-:W1:Y:S02]  /*6710*/  @P5 SYNCS.PHASECHK.TRANS64.TRYWAIT P1, [UR43+0x40], R2 ;  /* 0x00004002ff0055a7 */ /* 0x000e64000802112b */
[----:B------:R-:W-:Y:S04]  /*6720*/  LOP3.LUT R0, R0, 0x1, RZ, 0xc0, !PT ;  /* 0x0000000100007812 */ /* 0x000fe800078ec0ff */
[----:B------:R-:W-:Y:S04]  /*6730*/  ISETP.NE.U32.AND P2, PT, R0, 0x1, PT ;  /* 0x000000010000780c */ /* 0x000fe80003f45070 */
[----:B------:R-:W-:Y:S01]  /*6740*/  P2R R60, PR, RZ, 0x4 ;  /* 0x00000004ff3c7803 */ /* 0x000fe20000000000 */
[----:B------:R2:W4:Y:S01]  /*6750*/  SYNCS.PHASECHK.TRANS64.TRYWAIT P0, [R98+URZ+0xb0], R3 ;  /* 0x0000b003620075a7 */ /* 0x00052200080011ff */
[----:B-1----:R-:W-:Y:S01]  /*6760*/  @P5 SEL R46, RZ, 0x1, !P1 ;  /* 0x00000001ff2e5807 */ /* 0x002fe20004800000 */
[----:B--2---:R-:W-:Y:S06]  /*6770*/  @!P5 BRA `(.L_x_109) ;  /* 0x000000000058d947 */ /* 0x004fec0003800000 */
[----:B------:R-:W-:Y:S01]  /*6780*/  IMAD.MOV.U32 R75, RZ, RZ, RZ ;  /* 0x000000ffff4b7224 */ /* 0x000fe200078e00ff */
[----:B------:R-:W-:Y:S01]  /*6790*/  ISETP.NE.AND P1, PT, R46, RZ, PT ;  /* 0x000000ff2e00720c */ /* 0x000fe20003f25270 */
[----:B------:R-:W-:Y:S01]  /*67a0*/  BSSY B0, `(.L_x_110) ;  /* 0x000000c000007945 */ /* 0x000fe20003800000 */
[----:B------:R-:W-:Y:S02]  /*67b0*/  CS2R R50, SRZ ;  /* 0x0000000000327805 */ /* 0x000fe4000001ff00 */
[----:B------:R-:W-:Y:S02]  /*67c0*/  CS2R R48, SRZ ;  /* 0x0000000000307805 */ /* 0x000fe4000001ff00 */
[----:B------:R-:W-:Y:S02]  /*67d0*/  CS2R R58, SRZ ;  /* 0x00000000003a7805 */ /* 0x000fe4000001ff00 */
[----:B------:R-:W-:Y:S02]  /*67e0*/  CS2R R56, SRZ ;  /* 0x0000000000387805 */ /* 0x000fe4000001ff00 */
[----:B------:R-:W-:Y:S02]  /*67f0*/  CS2R R66, SRZ ;  /* 0x0000000000427805 */ /* 0x000fe4000001ff00 */
[----:B------:R-:W-:Y:S02]  /*6800*/  CS2R R64, SRZ ;  /* 0x0000000000407805 */ /* 0x000fe4000001ff00 */
[----:B------:R-:W-:Y:S01]  /*6810*/  CS2R R72, SRZ ;  /* 0x0000000000487805 */ /* 0x000fe2000001ff00 */
[----:B------:R-:W-:Y:S06]  /*6820*/  @P1 BRA `(.L_x_111) ;  /* 0x00000000000c1947 */ /* 0x000fec0003800000 */
[----:B------:R-:W-:Y:S04]  /*6830*/  SHF.L.U32 R5, R91, 0x1f, RZ ;  /* 0x0000001f5b057819 */ /* 0x000fe800000006ff */
[----:B------:R-:W1:Y:S02]  /*6840*/  SYNCS.PHASECHK.TRANS64.TRYWAIT P1, [UR43+0x40], R5 ;  /* 0x00004005ff0075a7 */ /* 0x000e64000802112b */
[----:B-1----:R-:W-:Y:S05]  /*6850*/  @!P1 BRA `(.L_x_112) ;  /* 0x0000004000189947 */ /* 0x002fea0003800000 */
.L_x_111:
[----:B------:R-:W-:Y:S05]  /*6860*/  BSYNC B0 ;  /* 0x0000000000007941 */ /* 0x000fea0003800000 */
.L_x_110:
[----:B------:R-:W-:Y:S01]  /*6870*/  ISETP.NE.AND P1, PT, R60, RZ, PT ;  /* 0x000000ff3c00720c */ /* 0x000fe20003f25270 */
[----:B------:R-:W-:Y:S11]  /*6880*/  HFMA2 R47, -RZ, RZ, 0, 5.9604644775390625e-08 ;  /* 0x00000001ff2f7431 */ /* 0x000ff600000001ff */
[----:B------:R-:W-:Y:S01]  /*6890*/  @!UPT UIADD3 URZ, UPT, UPT, URZ, URZ, URZ ;  /* 0x000000fffffff290 */ /* 0x000fe2000fffe0ff */
[----:B------:R2:W1:Y:S04]  /*68a0*/  @P1 LDS.128 R48, [R94] ;  /* 0x000000005e301984 */ /* 0x0004680000000c00 */
[----:B------:R2:W1:Y:S04]  /*68b0*/  @P1 LDS.128 R56, [R93+0x10] ;  /* 0x000010005d381984 */ /* 0x0004680000000c00 */
[----:B------:R2:W1:Y:S04]  /*68c0*/  @P1 LDS.128 R64, [R92+0x20] ;  /* 0x000020005c401984 */ /* 0x0004680000000c00 */
[----:B------:R2:W1:Y:S02]  /*68d0*/  @P1 LDS.128 R72, [R88+0x30] ;  /* 0x0000300058481984 */ /* 0x0004640000000c00 */
.L_x_109:
[----:B------:R-:W-:Y:S05]  /*68e0*/  BSYNC B1 ;  /* 0x0000000000017941 */ /* 0x000fea0003800000 */
.L_x_108:
[----:B-1----:R-:W-:Y:S04]  /*68f0*/  SHF.R.U32.HI R0, RZ, 0x15, R39 ;  /* 0x00000015ff007819 */ /* 0x002fe80000011627 */
[----:B------:R-:W-:Y:S01]  /*6900*/  LOP3.LUT P1, RZ, R0, 0x3, R81, 0x48, !PT ;  /* 0x0000000300ff7812 */ /* 0x000fe20007824851 */
[----:B------:R-:W-:Y:S01]  /*6910*/  @!UPT UIADD3 URZ, UPT, UPT, URZ, URZ, URZ ;  /* 0x000000fffffff290 */ /* 0x000fe2000fffe0ff */
[----:B----4-:R-:W-:Y:S11]  /*6920*/  @P0 BRA `(.L_x_113) ;  /* 0x0000000000080947 */ /* 0x010ff60003800000 */
[----:B------:R-:W1:Y:S02]  /*6930*/  SYNCS.PHASECHK.TRANS64.TRYWAIT P0, [R98+URZ+0xb0], R3 ;  /* 0x0000b003620075a7 */ /* 0x000e6400080011ff */
[----:B-1----:R-:W-:Y:S05]  /*6940*/  @!P0 BRA `(.L_x_114) ;  /* 0x0000003c00f48947 */ /* 0x002fea0003800000 */
.L_x_113:
[----:B------:R-:W-:Y:S05]  /*6950*/  @!P1 BRA `(.L_x_115) ;  /* 0x0000000000409947 */ /* 0x000fea0003800000 */
[----:B------:R-:W4:Y:S01]  /*6960*/  LDCU.64 UR8, c[0x4][0x70] ;  /* 0x01000e00ff0877ac */ /* 0x000f220008000a00 */
[----:B-1----:R-:W-:Y:S01]  /*6970*/  MOV R3, 0x0 ;  /* 0x0000000000037802 */ /* 0x002fe20000000f00 */
[----:B------:R-:W-:Y:S02]  /*6980*/  HFMA2 R12, -RZ, RZ, 0, 5.9604644775390625e-08 ;  /* 0x00000001ff0c7431 */ /* 0x000fe400000001ff */
[----:B------:R-:W-:Y:S02]  /*6990*/  IMAD.MOV.U32 R8, RZ, RZ, 0x192 ;  /* 0x00000192ff087424 */ /* 0x000fe400078e00ff */
[----:B------:R-:W-:Y:S01]  /*69a0*/  IMAD.MOV.U32 R13, RZ, RZ, RZ ;  /* 0x000000ffff0d7224 */ /* 0x000fe200078e00ff */
[----:B------:R-:W1:Y:S01]  /*69b0*/  LDCU.64 UR6, c[0x4][0x78] ;  /* 0x01000f00ff0677ac */ /* 0x000e620008000a00 */
[----:B------:R-:W2:Y:S01]  /*69c0*/  LDC.64 R2, c[0x4][R3] ;  /* 0x0100000003027b82 */ /* 0x000ea20000000a00 */
[----:B------:R-:W5:Y:S01]  /*69d0*/  LDCU.64 UR4, c[0x4][0x10] ;  /* 0x01000200ff0477ac */ /* 0x000f620008000a00 */
[----:B----4-:R-:W-:Y:S01]  /*69e0*/  MOV R5, UR9 ;  /* 0x0000000900057c02 */ /* 0x010fe20008000f00 */
[----:B------:R-:W-:Y:S01]  /*69f0*/  IMAD.U32 R4, RZ, RZ, UR8 ;  /* 0x00000008ff047e24 */ /* 0x000fe2000f8e00ff */
[----:B-1----:R-:W-:Y:S01]  /*6a00*/  MOV R7, UR7 ;  /* 0x0000000700077c02 */ /* 0x002fe20008000f00 */
[----:B------:R-:W-:Y:S01]  /*6a10*/  IMAD.U32 R6, RZ, RZ, UR6 ;  /* 0x00000006ff067e24 */ /* 0x000fe2000f8e00ff */
[----:B-----5:R-:W-:Y:S01]  /*6a20*/  MOV R11, UR5 ;  /* 0x00000005000b7c02 */ /* 0x020fe20008000f00 */
[----:B------:R-:W-:Y:S02]  /*6a30*/  IMAD.U32 R10, RZ, RZ, UR4 ;  /* 0x00000004ff0a7e24 */ /* 0x000fe4000f8e00ff */
[----:B------:R-:W-:Y:S07]  /*6a40*/  LEPC R20, `(.L_x_115) ;  /* 0x000000001014794e */ /* 0x000fee0000000000 */
[----:B--23--:R-:W-:Y:S05]  /*6a50*/  CALL.ABS.NOINC R2 ;  /* 0x0000000002007343 */ /* 0x00cfea0003c00000 */
.L_x_115:
[----:B------:R-:W-:Y:S05]  /*6a60*/  WARPSYNC.ALL ;  /* 0x0000000000007948 */ /* 0x000fea0003800000 */
[----:B------:R-:W-:Y:S01]  /*6a70*/  R2UR UR4, R39 ;  /* 0x00000000270472ca */ /* 0x000fe200000e0000 */
[--C-:B------:R-:W-:Y:S01]  /*6a80*/  HADD2.F32 R40, -RZ, R48.reuse.H0_H0 ;  /* 0x20000030ff287230 */ /* 0x100fe20000004100 */
[----:B------:R-:W-:Y:S01]  /*6a90*/  ISETP.NE.AND P0, PT, R96, RZ, PT ;  /* 0x000000ff6000720c */ /* 0x000fe20003f05270 */
[----:B------:R-:W-:Y:S01]  /*6aa0*/  HADD2.F32 R43, -RZ, R48.H1_H1 ;  /* 0x30000030ff2b7230 */ /* 0x000fe20000004100 */
[----:B------:R-:W-:Y:S01]  /*6ab0*/  BSSY.RECONVERGENT B0, `(.L_x_116) ;  /* 0x000008b000007945 */ /* 0x000fe20003800200 */
[----:B------:R-:W-:Y:S02]  /*6ac0*/  HADD2.F32 R42, -RZ, R49.H0_H0 ;  /* 0x20000031ff2a7230 */ /* 0x000fe40000004100 */
[----:B------:R-:W-:Y:S02]  /*6ad0*/  HADD2.F32 R45, -RZ, R51.H0_H0 ;  /* 0x20000033ff2d7230 */ /* 0x000fe40000004100 */
[----:B------:R-:W-:Y:S04]  /*6ae0*/  HADD2.F32 R44, -RZ, R75.H1_H1 ;  /* 0x3000004bff2c7230 */ /* 0x000fe80000004100 */
[----:B------:R-:W3:Y:S02]  /*6af0*/  LDTM.x32 R4, tmem[UR4] ;  /* 0x00000004000479ee */ /* 0x000ee400082c0000 */
[C---:B---3--:R-:W-:Y:S01]  /*6b00*/  FMUL R0, R38.reuse, R4 ;  /* 0x0000000426007220 */ /* 0x048fe20000400000 */
[C---:B------:R-:W-:Y:S01]  /*6b10*/  FMUL R2, R38.reuse, R5 ;  /* 0x0000000526027220 */ /* 0x040fe20000400000 */
[C---:B-1----:R-:W-:Y:S01]  /*6b20*/  FMUL R3, R38.reuse, R6 ;  /* 0x0000000626037220 */ /* 0x042fe20000400000 */
[C---:B------:R-:W-:Y:S01]  /*6b30*/  FMUL R7, R38.reuse, R7 ;  /* 0x0000000726077220 */ /* 0x040fe20000400000 */
[C---:B------:R-:W-:Y:S01]  /*6b40*/  FFMA R0, R41.reuse, R40, R0 ;  /* 0x0000002829007223 */ /* 0x040fe20000000000 */
[----:B------:R-:W-:Y:S02]  /*6b50*/  HADD2.F32 R40, -RZ, R49.H1_H1 ;  /* 0x30000031ff287230 */ /* 0x000fe40000004100 */
[C---:B------:R-:W-:Y:S01]  /*6b60*/  FFMA R2, R41.reuse, R43, R2 ;  /* 0x0000002b29027223 */ /* 0x040fe20000000002 */
[C---:B------:R-:W-:Y:S01]  /*6b70*/  FFMA R3, R41.reuse, R42, R3 ;  /* 0x0000002a29037223 */ /* 0x040fe20000000003 */
[--C-:B------:R-:W-:Y:S02]  /*6b80*/  HADD2.F32 R43, -RZ, R50.reuse.H0_H0 ;  /* 0x20000032ff2b7230 */ /* 0x100fe40000004100 */
[----:B------:R-:W-:Y:S01]  /*6b90*/  FMUL R4, R38, R8 ;  /* 0x0000000826047220 */ /* 0x000fe20000400000 */
[----:B------:R-:W-:Y:S01]  /*6ba0*/  HADD2.F32 R42, -RZ, R50.H1_H1 ;  /* 0x30000032ff2a7230 */ /* 0x000fe20000004100 */
[----:B------:R-:W-:Y:S01]  /*6bb0*/  F2FP.F16.F32.PACK_AB R52, R2, R0 ;  /* 0x000000000234723e */ /* 0x000fe200000000ff */
[C---:B------:R-:W-:Y:S01]  /*6bc0*/  FFMA R7, R41.reuse, R40, R7 ;  /* 0x0000002829077223 */ /* 0x040fe20000000007 */
[----:B------:R-:W-:Y:S01]  /*6bd0*/  FFMA R4, R41, R43, R4 ;  /* 0x0000002b29047223 */ /* 0x000fe20000000004 */
[C---:B------:R-:W-:Y:S01]  /*6be0*/  FMUL R5, R38.reuse, R9 ;  /* 0x0000000926057220 */ /* 0x040fe20000400000 */
[C---:B------:R-:W-:Y:S01]  /*6bf0*/  FMUL R6, R38.reuse, R10 ;  /* 0x0000000a26067220 */ /* 0x040fe20000400000 */
[----:B------:R-:W-:Y:S01]  /*6c00*/  HADD2.F32 R40, -RZ, R51.H1_H1 ;  /* 0x30000033ff287230 */ /* 0x000fe20000004100 */
[----:B------:R-:W-:Y:S01]  /*6c10*/  F2FP.F16.F32.PACK_AB R53, R7, R3 ;  /* 0x000000030735723e */ /* 0x000fe200000000ff */
[C---:B------:R-:W-:Y:S01]  /*6c20*/  FFMA R5, R41.reuse, R42, R5 ;  /* 0x0000002a29057223 */ /* 0x040fe20000000005 */
[----:B------:R-:W-:Y:S01]  /*6c30*/  FFMA R6, R41, R45, R6 ;  /* 0x0000002d29067223 */ /* 0x000fe20000000006 */
[C---:B------:R-:W-:Y:S01]  /*6c40*/  FMUL R11, R38.reuse, R11 ;  /* 0x0000000b260b7220 */ /* 0x040fe20000400000 */
[--C-:B------:R-:W-:Y:S02]  /*6c50*/  HADD2.F32 R43, -RZ, R56.reuse.H0_H0 ;  /* 0x20000038ff2b7230 */ /* 0x100fe40000004100 */
[C---:B------:R-:W-:Y:S01]  /*6c60*/  FMUL R8, R38.reuse, R12 ;  /* 0x0000000c26087220 */ /* 0x040fe20000400000 */
[----:B------:R-:W-:Y:S01]  /*6c70*/  F2FP.F16.F32.PACK_AB R54, R5, R4 ;  /* 0x000000040536723e */ /* 0x000fe200000000ff */
[C---:B------:R-:W-:Y:S01]  /*6c80*/  FFMA R11, R41.reuse, R40, R11 ;  /* 0x00000028290b7223 */ /* 0x040fe2000000000b */
[----:B------:R-:W-:Y:S02]  /*6c90*/  HADD2.F32 R40, -RZ, R56.H1_H1 ;  /* 0x30000038ff287230 */ /* 0x000fe40000004100 */
[----:B------:R-:W-:Y:S01]  /*6ca0*/  FFMA R8, R41, R43, R8 ;  /* 0x0000002b29087223 */ /* 0x000fe20000000008 */
[C---:B------:R-:W-:Y:S01]  /*6cb0*/  FMUL R9, R38.reuse, R13 ;  /* 0x0000000d26097220 */ /* 0x040fe20000400000 */
[--C-:B------:R-:W-:Y:S01]  /*6cc0*/  HADD2.F32 R45, -RZ, R57.reuse.H0_H0 ;  /* 0x20000039ff2d7230 */ /* 0x100fe20000004100 */
[----:B------:R-:W-:Y:S01]  /*6cd0*/  F2FP.F16.F32.PACK_AB R55, R11, R6 ;  /* 0x000000060b37723e */ /* 0x000fe200000000ff */
[C---:B------:R-:W-:Y:S01]  /*6ce0*/  FMUL R10, R38.reuse, R14 ;  /* 0x0000000e260a7220 */ /* 0x040fe20000400000 */
[----:B------:R-:W-:Y:S02]  /*6cf0*/  HADD2.F32 R42, -RZ, R57.H1_H1 ;  /* 0x30000039ff2a7230 */ /* 0x000fe40000004100 */
[C---:B------:R-:W-:Y:S01]  /*6d00*/  FFMA R9, R41.reuse, R40, R9 ;  /* 0x0000002829097223 */ /* 0x040fe20000000009 */
[C---:B------:R-:W-:Y:S01]  /*6d10*/  FMUL R15, R38.reuse, R15 ;  /* 0x0000000f260f7220 */ /* 0x040fe20000400000 */
[----:B------:R1:W-:Y:S01]  /*6d20*/  STS.128 [R94], R52 ;  /* 0x000000345e007388 */ /* 0x0003e20000000c00 */
[----:B------:R-:W-:Y:S01]  /*6d30*/  FFMA R10, R41, R45, R10 ;  /* 0x0000002d290a7223 */ /* 0x000fe2000000000a */
[--C-:B------:R-:W-:Y:S01]  /*6d40*/  HADD2.F32 R40, -RZ, R58.reuse.H0_H0 ;  /* 0x2000003aff287230 */ /* 0x100fe20000004100 */
[----:B------:R-:W-:Y:S01]  /*6d50*/  F2FP.F16.F32.PACK_AB R68, R9, R8 ;  /* 0x000000080944723e */ /* 0x000fe200000000ff */
[----:B------:R-:W-:Y:S01]  /*6d60*/  FFMA R15, R41, R42, R15 ;  /* 0x0000002a290f7223 */ /* 0x000fe2000000000f */
[C---:B------:R-:W-:Y:S01]  /*6d70*/  FMUL R12, R38.reuse, R16 ;  /* 0x00000010260c7220 */ /* 0x040fe20000400000 */
[----:B------:R-:W-:Y:S02]  /*6d80*/  HADD2.F32 R42, -RZ, R58.H1_H1 ;  /* 0x3000003aff2a7230 */ /* 0x000fe40000004100 */
[C---:B------:R-:W-:Y:S01]  /*6d90*/  FMUL R13, R38.reuse, R17 ;  /* 0x00000011260d7220 */ /* 0x040fe20000400000 */
[--C-:B------:R-:W-:Y:S01]  /*6da0*/  HADD2.F32 R43, -RZ, R59.reuse.H0_H0 ;  /* 0x2000003bff2b7230 */ /* 0x100fe20000004100 */
[----:B------:R-:W-:Y:S01]  /*6db0*/  F2FP.F16.F32.PACK_AB R69, R15, R10 ;  /* 0x0000000a0f45723e */ /* 0x000fe200000000ff */
[C---:B------:R-:W-:Y:S01]  /*6dc0*/  FFMA R12, R41.reuse, R40, R12 ;  /* 0x00000028290c7223 */ /* 0x040fe2000000000c */
[C---:B------:R-:W-:Y:S01]  /*6dd0*/  FFMA R13, R41.reuse, R42, R13 ;  /* 0x0000002a290d7223 */ /* 0x040fe2000000000d */
[C---:B------:R-:W-:Y:S01]  /*6de0*/  FMUL R14, R38.reuse, R18 ;  /* 0x00000012260e7220 */ /* 0x040fe20000400000 */
[----:B------:R-:W-:Y:S02]  /*6df0*/  HADD2.F32 R40, -RZ, R59.H1_H1 ;  /* 0x3000003bff287230 */ /* 0x000fe40000004100 */
[C---:B------:R-:W-:Y:S01]  /*6e00*/  FMUL R19, R38.reuse, R19 ;  /* 0x0000001326137220 */ /* 0x040fe20000400000 */
[C---:B------:R-:W-:Y:S01]  /*6e10*/  FMUL R16, R38.reuse, R20 ;  /* 0x0000001426107220 */ /* 0x040fe20000400000 */
[C---:B------:R-:W-:Y:S01]  /*6e20*/  FFMA R14, R41.reuse, R43, R14 ;  /* 0x0000002b290e7223 */ /* 0x040fe2000000000e */
[--C-:B------:R-:W-:Y:S02]  /*6e30*/  HADD2.F32 R43, -RZ, R64.reuse.H0_H0 ;  /* 0x20000040ff2b7230 */ /* 0x100fe40000004100 */
[C---:B------:R-:W-:Y:S01]  /*6e40*/  FFMA R19, R41.reuse, R40, R19 ;  /* 0x0000002829137223 */ /* 0x040fe20000000013 */
[----:B------:R-:W-:Y:S02]  /*6e50*/  HADD2.F32 R42, -RZ, R64.H1_H1 ;  /* 0x30000040ff2a7230 */ /* 0x000fe40000004100 */
[C---:B------:R-:W-:Y:S01]  /*6e60*/  FMUL R17, R38.reuse, R21 ;  /* 0x0000001526117220 */ /* 0x040fe20000400000 */
[--C-:B------:R-:W-:Y:S02]  /*6e70*/  HADD2.F32 R45, -RZ, R65.reuse.H0_H0 ;  /* 0x20000041ff2d7230 */ /* 0x100fe40000004100 */
[C---:B------:R-:W-:Y:S01]  /*6e80*/  FMUL R18, R38.reuse, R22 ;  /* 0x0000001626127220 */ /* 0x040fe20000400000 */
[----:B------:R-:W-:Y:S02]  /*6e90*/  HADD2.F32 R40, -RZ, R65.H1_H1 ;  /* 0x30000041ff287230 */ /* 0x000fe40000004100 */
[C---:B------:R-:W-:Y:S01]  /*6ea0*/  FMUL R23, R38.reuse, R23 ;  /* 0x0000001726177220 */ /* 0x040fe20000400000 */
[C---:B------:R-:W-:Y:S01]  /*6eb0*/  FFMA R16, R41.reuse, R43, R16 ;  /* 0x0000002b29107223 */ /* 0x040fe20000000010 */
[C---:B------:R-:W-:Y:S01]  /*6ec0*/  FFMA R17, R41.reuse, R42, R17 ;  /* 0x0000002a29117223 */ /* 0x040fe20000000011 */
[C---:B------:R-:W-:Y:S01]  /*6ed0*/  FFMA R18, R41.reuse, R45, R18 ;  /* 0x0000002d29127223 */ /* 0x040fe20000000012 */
[C---:B------:R-:W-:Y:S01]  /*6ee0*/  FFMA R23, R41.reuse, R40, R23 ;  /* 0x0000002829177223 */ /* 0x040fe20000000017 */
[--C-:B------:R-:W-:Y:S02]  /*6ef0*/  HADD2.F32 R43, -RZ, R66.reuse.H0_H0 ;  /* 0x20000042ff2b7230 */ /* 0x100fe40000004100 */
[C---:B------:R-:W-:Y:S01]  /*6f00*/  FMUL R20, R38.reuse, R24 ;  /* 0x0000001826147220 */ /* 0x040fe20000400000 */
        /* <DEDUP_REMOVED lines=9> */
[----:B------:R-:W-:Y:S01]  /*6fa0*/  FFMA R27, R41, R42, R27 ;  /* 0x0000002a291b7223 */ /* 0x000fe2000000001b */
[--C-:B------:R-:W-:Y:S02]  /*6fb0*/  HADD2.F32 R40, -RZ, R72.reuse.H0_H0 ;  /* 0x20000048ff287230 */ /* 0x100fe40000004100 */
[C---:B------:R-:W-:Y:S01]  /*6fc0*/  FMUL R24, R38.reuse, R28 ;  /* 0x0000001c26187220 */ /* 0x040fe20000400000 */
[----:B------:R-:W-:Y:S02]  /*6fd0*/  HADD2.F32 R42, -RZ, R72.H1_H1 ;  /* 0x30000048ff2a7230 */ /* 0x000fe40000004100 */
[C---:B------:R-:W-:Y:S01]  /*6fe0*/  FMUL R25, R38.reuse, R29 ;  /* 0x0000001d26197220 */ /* 0x040fe20000400000 */
[--C-:B------:R-:W-:Y:S02]  /*6ff0*/  HADD2.F32 R43, -RZ, R73.reuse.H0_H0 ;  /* 0x20000049ff2b7230 */ /* 0x100fe40000004100 */
[C---:B------:R-:W-:Y:S01]  /*7000*/  FMUL R26, R38.reuse, R30 ;  /* 0x0000001e261a7220 */ /* 0x040fe20000400000 */
[----:B------:R-:W-:Y:S01]  /*7010*/  F2FP.F16.F32.PACK_AB R70, R13, R12 ;  /* 0x0000000c0d46723e */ /* 0x000fe200000000ff */
[----:B------:R-:W-:Y:S01]  /*7020*/  FFMA R24, R41, R40, R24 ;  /* 0x0000002829187223 */ /* 0x000fe20000000018 */
[----:B------:R-:W-:Y:S01]  /*7030*/  F2FP.F16.F32.PACK_AB R71, R19, R14 ;  /* 0x0000000e1347723e */ /* 0x000fe200000000ff */
[C---:B------:R-:W-:Y:S01]  /*7040*/  FFMA R25, R41.reuse, R42, R25 ;  /* 0x0000002a29197223 */ /* 0x040fe20000000019 */
[C---:B------:R-:W-:Y:S01]  /*7050*/  FFMA R26, R41.reuse, R43, R26 ;  /* 0x0000002b291a7223 */ /* 0x040fe2000000001a */
[----:B------:R-:W-:Y:S02]  /*7060*/  HADD2.F32 R40, -RZ, R73.H1_H1 ;  /* 0x30000049ff287230 */ /* 0x000fe40000004100 */
[C---:B------:R-:W-:Y:S01]  /*7070*/  FMUL R31, R38.reuse, R31 ;  /* 0x0000001f261f7220 */ /* 0x040fe20000400000 */
[----:B------:R1:W-:Y:S01]  /*7080*/  STS.128 [R93+0x10], R68 ;  /* 0x000010445d007388 */ /* 0x0003e20000000c00 */
[--C-:B------:R-:W-:Y:S02]  /*7090*/  HADD2.F32 R43, -RZ, R74.reuse.H0_H0 ;  /* 0x2000004aff2b7230 */ /* 0x100fe40000004100 */
[C---:B------:R-:W-:Y:S01]  /*70a0*/  FMUL R28, R38.reuse, R32 ;  /* 0x00000020261c7220 */ /* 0x040fe20000400000 */
[----:B------:R-:W-:Y:S02]  /*70b0*/  HADD2.F32 R42, -RZ, R74.H1_H1 ;  /* 0x3000004aff2a7230 */ /* 0x000fe40000004100 */
[C---:B------:R-:W-:Y:S01]  /*70c0*/  FMUL R29, R38.reuse, R33 ;  /* 0x00000021261d7220 */ /* 0x040fe20000400000 */
[----:B------:R-:W-:Y:S02]  /*70d0*/  HADD2.F32 R45, -RZ, R75.H0_H0 ;  /* 0x2000004bff2d7230 */ /* 0x000fe40000004100 */
[C---:B------:R-:W-:Y:S01]  /*70e0*/  FMUL R30, R38.reuse, R34 ;  /* 0x00000022261e7220 */ /* 0x040fe20000400000 */
[----:B------:R-:W-:Y:S01]  /*70f0*/  FFMA R31, R41, R40, R31 ;  /* 0x00000028291f7223 */ /* 0x000fe2000000001f */
[----:B------:R-:W-:Y:S01]  /*7100*/  FMUL R35, R38, R35 ;  /* 0x0000002326237220 */ /* 0x000fe20000400000 */
[----:B------:R-:W-:Y:S01]  /*7110*/  F2FP.F16.F32.PACK_AB R100, R17, R16 ;  /* 0x000000101164723e */ /* 0x000fe200000000ff */
[----:B------:R-:W-:Y:S01]  /*7120*/  FFMA R28, R41, R43, R28 ;  /* 0x0000002b291c7223 */ /* 0x000fe2000000001c */
[----:B------:R-:W-:Y:S01]  /*7130*/  F2FP.F16.F32.PACK_AB R101, R23, R18 ;  /* 0x000000121765723e */ /* 0x000fe200000000ff */
[----:B------:R-:W-:Y:S01]  /*7140*/  FFMA R29, R41, R42, R29 ;  /* 0x0000002a291d7223 */ /* 0x000fe2000000001d */
[----:B------:R-:W-:Y:S01]  /*7150*/  F2FP.F16.F32.PACK_AB R102, R21, R20 ;  /* 0x000000141566723e */ /* 0x000fe200000000ff */
[----:B------:R-:W-:Y:S01]  /*7160*/  FFMA R30, R41, R45, R30 ;  /* 0x0000002d291e7223 */ /* 0x000fe2000000001e */
[----:B------:R-:W-:Y:S01]  /*7170*/  F2FP.F16.F32.PACK_AB R103, R27, R22 ;  /* 0x000000161b67723e */ /* 0x000fe200000000ff */
[----:B------:R-:W-:Y:S01]  /*7180*/  FFMA R35, R41, R44, R35 ;  /* 0x0000002c29237223 */ /* 0x000fe20000000023 */
[----:B------:R-:W-:Y:S02]  /*7190*/  F2FP.F16.F32.PACK_AB R104, R25, R24 ;  /* 0x000000181968723e */ /* 0x000fe400000000ff */
[----:B------:R-:W-:Y:S01]  /*71a0*/  F2FP.F16.F32.PACK_AB R105, R31, R26 ;  /* 0x0000001a1f69723e */ /* 0x000fe200000000ff */
[----:B------:R1:W-:Y:S01]  /*71b0*/  STS.128 [R92+0x20], R100 ;  /* 0x000020645c007388 */ /* 0x0003e20000000c00 */
[----:B------:R-:W-:Y:S02]  /*71c0*/  F2FP.F16.F32.PACK_AB R106, R29, R28 ;  /* 0x0000001c1d6a723e */ /* 0x000fe400000000ff */
[----:B------:R-:W-:Y:S05]  /*71d0*/  F2FP.F16.F32.PACK_AB R107, R35, R30 ;  /* 0x0000001e236b723e */ /* 0x000fea00000000ff */
[----:B------:R1:W-:Y:S01]  /*71e0*/  STS.128 [R88+0x30], R104 ;  /* 0x0000306858007388 */ /* 0x0003e20000000c00 */
[----:B------:R-:W-:Y:S01]  /*71f0*/  @!PT LDS RZ, [RZ] ;  /* 0x00000000fffff984 */ /* 0x000fe20000000800 */
[----:B------:R-:W-:Y:S01]  /*7200*/  @!PT LDS RZ, [RZ] ;  /* 0x00000000fffff984 */ /* 0x000fe20000000800 */
[----:B------:R-:W-:Y:S01]  /*7210*/  @!PT LDS RZ, [RZ] ;  /* 0x00000000fffff984 */ /* 0x000fe20000000800 */
[----:B------:R-:W-:Y:S01]  /*7220*/  @!PT LDS RZ, [RZ] ;  /* 0x00000000fffff984 */ /* 0x000fe20000000800 */
[----:B------:R3:W-:Y:S07]  /*7230*/  MEMBAR.ALL.CTA ;  /* 0x0000000000007992 */ /* 0x0007ee0000008000 */
[----:B---3--:R-:W3:Y:S02]  /*7240*/  FENCE.VIEW.ASYNC.S ;  /* 0x00000000000073c6 */ /* 0x008ee40000000000 */
[----:B---3--:R-:W-:Y:S06]  /*7250*/  BAR.SYNC.DEFER_BLOCKING 0x1, 0x80 ;  /* 0x0042000000007b1d */ /* 0x008fec0000010000 */
[----:B------:R-:W-:Y:S05]  /*7260*/  @P0 BRA `(.L_x_117) ;  /* 0x00000000003c0947 */ /* 0x000fea0003800000 */
[----:B------:R-:W3:Y:S01]  /*7270*/  LDCU.64 UR6, c[0x0][0x348] ;  /* 0x00006900ff0677ac */ /* 0x000ee20008000a00 */
[----:B------:R-:W-:Y:S01]  /*7280*/  UIADD3 UR4, UPT, UPT, UR43, 0x200, URZ ;  /* 0x000002002b047890 */ /* 0x000fe2000fffe0ff */
[----:B------:R-:W-:Y:S01]  /*7290*/  UMOV UR51, UR36 ;  /* 0x0000002400337c82 */ /* 0x000fe20008000000 */
[----:B------:R-:W-:Y:S02]  /*72a0*/  UIADD3 UR9, UPT, UPT, UR49, 0x80, URZ ;  /* 0x0000008031097890 */ /* 0x000fe4000fffe0ff */
[----:B------:R-:W-:Y:S02]  /*72b0*/  UIADD3 UR8, UPT, UPT, UR43, 0x1200, URZ ;  /* 0x000012002b087890 */ /* 0x000fe4000fffe0ff */
[----:B------:R-:W-:Y:S01]  /*72c0*/  MOV R85, UR4 ;  /* 0x0000000400557c02 */ /* 0x000fe20008000f00 */
[----:B------:R-:W-:Y:S01]  /*72d0*/  UMOV UR10, UR50 ;  /* 0x00000032000a7c82 */ /* 0x000fe20008000000 */
[----:B------:R-:W-:Y:S02]  /*72e0*/  UMOV UR11, UR36 ;  /* 0x00000024000b7c82 */ /* 0x000fe40008000000 */
[----:B------:R-:W-:Y:S01]  /*72f0*/  R2UR UR48, R85 ;  /* 0x00000000553072ca */ /* 0x000fe200000e0000 */
[----:B---3--:R-:W-:Y:S04]  /*7300*/  UIADD3 UR4, UP0, UPT, UR6, 0x680, URZ ;  /* 0x0000068006047890 */ /* 0x008fe8000ff1e0ff */
[----:B------:R-:W-:Y:S09]  /*7310*/  UIADD3.X UR5, UPT, UPT, URZ, UR7, URZ, UP0, !UPT ;  /* 0x00000007ff057290 */ /* 0x000ff200087fe4ff */
[----:B------:R3:W-:Y:S01]  /*7320*/  UTMASTG.3D [UR48], [UR4] ;  /* 0x00000030040073b5 */ /* 0x0007e20008010000 */
[----:B------:R3:W-:Y:S01]  /*7330*/  UTMASTG.3D [UR8], [UR4] ;  /* 0x00000008040073b5 */ /* 0x0007e20008010000 */
[----:B------:R0:W-:Y:S01]  /*7340*/  UTMACMDFLUSH ;  /* 0x00000000000079b7 */ /* 0x0001e20000000000 */
[----:B---3--:R-:W-:Y:S04]  /*7350*/  DEPBAR.LE SB0, 0x1 ;  /* 0x000080400000791a */ /* 0x008fe80000000000 */
.L_x_117:
[----:B------:R-:W-:Y:S05]  /*7360*/  BSYNC.RECONVERGENT B0 ;  /* 0x0000000000007941 */ /* 0x000fea0003800200 */
.L_x_116:
[----:B------:R-:W-:Y:S01]  /*7370*/  BAR.SYNC.DEFER_BLOCKING 0x1, 0x80 ;  /* 0x0042000000007b1d */ /* 0x000fe20000010000 */
[----:B------:R-:W-:Y:S01]  /*7380*/  ISETP.NE.AND P1, PT, R97, RZ, PT ;  /* 0x000000ff6100720c */ /* 0x000fe20003f25270 */
[----:B------:R-:W-:Y:S01]  /*7390*/  UISETP.NE.AND UP0, UPT, UR47, URZ, UPT ;  /* 0x000000ff2f00728c */ /* 0x000fe2000bf05270 */
[----:B------:R-:W-:Y:S11]  /*73a0*/  LEA R3, R47, UR43, 0x3 ;  /* 0x0000002b2f037c11 */ /* 0x000ff6000f8e18ff */
[----:B------:R-:W-:Y:S01]  /*73b0*/  @P1 SHF.L.U32 R4, R91, 0x1f, RZ ;  /* 0x0000001f5b041819 */ /* 0x000fe200000006ff */
[----:B------:R-:W-:Y:S06]  /*73c0*/  BRA.U !UP0, `(.L_x_118) ;  /* 0x0000000108247547 */ /* 0x000fec000b800000 */
[----:B------:R-:W3:Y:S01]  /*73d0*/  S2R R0, SR_CgaCtaId ;  /* 0x0000000000007919 */ /* 0x000ee20000008800 */
[----:B------:R-:W-:Y:S01]  /*73e0*/  IMAD.U32 R2, RZ, RZ, UR46 ;  /* 0x0000002eff027e24 */ /* 0x000fe2000f8e00ff */
[----:B------:R-:W-:Y:S04]  /*73f0*/  UIADD3 UR4, UPT, UPT, UR46, 0x1, URZ ;  /* 0x000000012e047890 */ /* 0x000fe8000fffe0ff */
[----:B------:R-:W-:Y:S01]  /*7400*/  @P1 LEA R2, R2, UR43, 0x3 ;  /* 0x0000002b02021c11 */ /* 0x000fe2000f8e18ff */
[----:B------:R-:W-:Y:S04]  /*7410*/  UISETP.NE.AND UP0, UPT, UR4, 0x4, UPT ;  /* 0x000000040400788c */ /* 0x000fe8000bf05270 */
[----:B------:R-:W-:Y:S01]  /*7420*/  @P1 VIADD R5, R2, 0x60 ;  /* 0x0000006002051836 */ /* 0x000fe20000000000 */
[----:B------:R-:W-:Y:S04]  /*7430*/  USEL UR46, UR4, URZ, UP0 ;  /* 0x000000ff042e7287 */ /* 0x000fe80008000000 */
[----:B---3--:R-:W-:Y:S04]  /*7440*/  @P1 PRMT R0, R0, 0x654, R5 ;  /* 0x0000065400001816 */ /* 0x008fe80000000005 */
[----:B------:R3:W-:Y:S04]  /*7450*/  @P1 SYNCS.ARRIVE.TRANS64.RED.A1T0 RZ, [R0+URZ], RZ ;  /* 0x000000ff00ff19a7 */ /* 0x0007e800081004ff */
.L_x_118:
[----:B------:R-:W4:Y:S01]  /*7460*/  @P1 SYNCS.PHASECHK.TRANS64.TRYWAIT P0, [R3+URZ+0x40], R4 ;  /* 0x00004004030015a7 */ /* 0x000f2200080011ff */
[----:B------:R-:W-:Y:S01]  /*7470*/  BSSY B1, `(.L_x_119) ;  /* 0x0000016000017945 */ /* 0x000fe20003800000 */
[----:B----4-:R-:W-:Y:S03]  /*7480*/  @P1 SEL R46, RZ, 0x1, !P0 ;  /* 0x00000001ff2e1807 */ /* 0x010fe60004000000 */
[----:B------:R-:W-:Y:S05]  /*7490*/  @!P1 BRA `(.L_x_120) ;  /* 0x00000000004c9947 */ /* 0x000fea0003800000 */
[----:B------:R-:W-:Y:S01]  /*74a0*/  ISETP.NE.AND P0, PT, R46, RZ, PT ;  /* 0x000000ff2e00720c */ /* 0x000fe20003f05270 */
[----:B------:R-:W-:Y:S01]  /*74b0*/  BSSY B0, `(.L_x_121) ;  /* 0x000000b000007945 */ /* 0x000fe20003800000 */
[----:B------:R-:W-:Y:S11]  /*74c0*/  ISETP.NE.AND P1, PT, R60, RZ, PT ;  /* 0x000000ff3c00720c */ /* 0x000ff60003f25270 */
[----:B------:R-:W-:Y:S02]  /*74d0*/  @!UPT UIADD3 URZ, UPT, UPT, URZ, URZ, URZ ;  /* 0x000000fffffff290 */ /* 0x000fe4000fffe0ff */
[C---:B------:R-:W-:Y:S01]  /*74e0*/  @P1 IMAD R6, R47.reuse, 0x2000, R94 ;  /* 0x000020002f061824 */ /* 0x040fe200078e025e */
[C---:B------:R-:W-:Y:S01]  /*74f0*/  @P1 LEA R4, R47.reuse, R92, 0xd ;  /* 0x0000005c2f041211 */ /* 0x040fe200078e68ff */
[C---:B------:R-:W-:Y:S02]  /*7500*/  @P1 IMAD R5, R47.reuse, 0x2000, R93 ;  /* 0x000020002f051824 */ /* 0x040fe400078e025d */
[----:B------:R-:W-:Y:S01]  /*7510*/  @P1 IMAD R2, R47, 0x2000, R88 ;  /* 0x000020002f021824 */ /* 0x000fe200078e0258 */
[----:B------:R-:W-:Y:S06]  /*7520*/  @P0 BRA `(.L_x_122) ;  /* 0x00000000000c0947 */ /* 0x000fec0003800000 */
[----:B---3--:R-:W-:Y:S04]  /*7530*/  SHF.L.U32 R0, R91, 0x1f, RZ ;  /* 0x0000001f5b007819 */ /* 0x008fe800000006ff */
[----:B------:R-:W3:Y:S02]  /*7540*/  SYNCS.PHASECHK.TRANS64.TRYWAIT P0, [R3+URZ+0x40], R0 ;  /* 0x00004000030075a7 */ /* 0x000ee400080011ff */
[----:B---3--:R-:W-:Y:S05]  /*7550*/  @!P0 BRA `(.L_x_123) ;  /* 0x0000003400048947 */ /* 0x008fea0003800000 */
.L_x_122:
[----:B------:R-:W-:Y:S05]  /*7560*/  BSYNC B0 ;  /* 0x0000000000007941 */ /* 0x000fea0003800000 */
.L_x_121:
[----:B------:R-:W-:Y:S02]  /*7570*/  ISETP.NE.AND P0, PT, R60, RZ, PT ;  /* 0x000000ff3c00720c */ /* 0x000fe40003f05270 */
[----:B------:R-:W-:Y:S11]  /*7580*/  IADD3 R47, PT, PT, R47, 0x1, RZ ;  /* 0x000000012f2f7810 */ /* 0x000ff60007ffe0ff */
[----:B------:R4:W1:Y:S04]  /*7590*/  @P0 LDS.128 R48, [R6] ;  /* 0x0000000006300984 */ /* 0x0008680000000c00 */
[----:B------:R4:W1:Y:S04]  /*75a0*/  @P0 LDS.128 R56, [R5+0x10] ;  /* 0x0000100005380984 */ /* 0x0008680000000c00 */
[----:B------:R4:W1:Y:S04]  /*75b0*/  @P0 LDS.128 R64, [R4+0x20] ;  /* 0x0000200004400984 */ /* 0x0008680000000c00 */
[----:B------:R4:W1:Y:S02]  /*75c0*/  @P0 LDS.128 R72, [R2+0x30] ;  /* 0x0000300002480984 */ /* 0x0008640000000c00 */
.L_x_120:
[----:B------:R-:W-:Y:S05]  /*75d0*/  BSYNC B1 ;  /* 0x0000000000017941 */ /* 0x000fea0003800000 */
.L_x_119:
[----:B---3--:R-:W-:Y:S05]  /*75e0*/  VIADD R0, R39, 0x20 ;  /* 0x0000002027007836 */ /* 0x008fea0000000000 */
[----:B------:R-:W-:Y:S04]  /*75f0*/  SHF.R.U32.HI R0, RZ, 0x15, R0 ;  /* 0x00000015ff007819 */ /* 0x000fe80000011600 */
[----:B------:R-:W-:Y:S11]  /*7600*/  LOP3.LUT P0, RZ, R0, 0x3, R81, 0x48, !PT ;  /* 0x0000000300ff7812 */ /* 0x000ff60007804851 */
[----:B------:R-:W-:Y:S02]  /*7610*/  @!UPT UIADD3 URZ, UPT, UPT, URZ, URZ, URZ ;  /* 0x000000fffffff290 */ /* 0x000fe4000fffe0ff */
[----:B------:R-:W-:Y:S05]  /*7620*/  @!P0 BRA `(.L_x_124) ;  /* 0x0000000000408947 */ /* 0x000fea0003800000 */
[----:B------:R-:W3:Y:S01]  /*7630*/  LDCU.64 UR8, c[0x4][0x70] ;  /* 0x01000e00ff0877ac */ /* 0x000ee20008000a00 */
[----:B------:R-:W-:Y:S01]  /*7640*/  MOV R3, 0x0 ;  /* 0x0000000000037802 */ /* 0x000fe20000000f00 */
[----:B------:R-:W-:Y:S02]  /*7650*/  HFMA2 R12, -RZ, RZ, 0, 5.9604644775390625e-08 ;  /* 0x00000001ff0c7431 */ /* 0x000fe400000001ff */
[----:B------:R-:W-:Y:S02]  /*7660*/  IMAD.MOV.U32 R8, RZ, RZ, 0x192 ;  /* 0x00000192ff087424 */ /* 0x000fe400078e00ff */
[----:B------:R-:W-:Y:S01]  /*7670*/  IMAD.MOV.U32 R13, RZ, RZ, RZ ;  /* 0x000000ffff0d7224 */ /* 0x000fe200078e00ff */
[----:B------:R-:W5:Y:S01]  /*7680*/  LDCU.64 UR6, c[0x4][0x78] ;  /* 0x01000f00ff0677ac */ /* 0x000f620008000a00 */
[----:B----4-:R-:W4:Y:S01]  /*7690*/  LDC.64 R2, c[0x4][R3] ;  /* 0x0100000003027b82 */ /* 0x010f220000000a00 */
[----:B------:R-:W2:Y:S01]  /*76a0*/  LDCU.64 UR4, c[0x4][0x10] ;  /* 0x01000200ff0477ac */ /* 0x000ea20008000a00 */
[----:B---3--:R-:W-:Y:S01]  /*76b0*/  MOV R5, UR9 ;  /* 0x0000000900057c02 */ /* 0x008fe20008000f00 */
[----:B------:R-:W-:Y:S01]  /*76c0*/  IMAD.U32 R4, RZ, RZ, UR8 ;  /* 0x00000008ff047e24 */ /* 0x000fe2000f8e00ff */
[----:B-----5:R-:W-:Y:S01]  /*76d0*/  MOV R7, UR7 ;  /* 0x0000000700077c02 */ /* 0x020fe20008000f00 */
[----:B------:R-:W-:Y:S01]  /*76e0*/  IMAD.U32 R6, RZ, RZ, UR6 ;  /* 0x00000006ff067e24 */ /* 0x000fe2000f8e00ff */
[----:B--2---:R-:W-:Y:S01]  /*76f0*/  MOV R11, UR5 ;  /* 0x00000005000b7c02 */ /* 0x004fe20008000f00 */
[----:B------:R-:W-:Y:S02]  /*7700*/  IMAD.U32 R10, RZ, RZ, UR4 ;  /* 0x00000004ff0a7e24 */ /* 0x000fe4000f8e00ff */
[----:B------:R-:W-:Y:S07]  /*7710*/  LEPC R20, `(.L_x_124) ;  /* 0x000000001014794e */ /* 0x000fee0000000000 */
[----:B-1--4-:R-:W-:Y:S05]  /*7720*/  CALL.ABS.NOINC R2 ;  /* 0x0000000002007343 */ /* 0x012fea0003c00000 */
.L_x_124:
[----:B------:R-:W-:Y:S05]  /*7730*/  WARPSYNC.ALL ;  /* 0x0000000000007948 */ /* 0x000fea0003800000 */
[----:B------:R-:W-:Y:S01]  /*7740*/  R2UR UR4, R39 ;  /* 0x00000000270472ca */ /* 0x000fe200000e0000 */
[--C-:B-1----:R-:W-:Y:S01]  /*7750*/  HADD2.F32 R40, -RZ, R48.reuse.H0_H0 ;  /* 0x20000030ff287230 */ /* 0x102fe20000004100 */
[----:B------:R-:W1:Y:S01]  /*7760*/  S2R R99, SR_CgaCtaId ;  /* 0x0000000000637919 */ /* 0x000e620000008800 */
[----:B------:R-:W-:Y:S01]  /*7770*/  HADD2.F32 R43, -RZ, R48.H1_H1 ;  /* 0x30000030ff2b7230 */ /* 0x000fe20000004100 */
[----:B------:R-:W-:Y:S01]  /*7780*/  ISETP.NE.AND P6, PT, R97, RZ, PT ;  /* 0x000000ff6100720c */ /* 0x000fe20003fc5270 */
[----:B------:R-:W-:Y:S01]  /*7790*/  HADD2.F32 R42, -RZ, R49.H1_H1 ;  /* 0x30000031ff2a7230 */ /* 0x000fe20000004100 */
[----:B------:R-:W-:Y:S01]  /*77a0*/  ISETP.NE.AND P0, PT, R96, RZ, PT ;  /* 0x000000ff6000720c */ /* 0x000fe20003f05270 */
[--C-:B------:R-:W-:Y:S01]  /*77b0*/  HADD2.F32 R44, -RZ, R50.reuse.H1_H1 ;  /* 0x30000032ff2c7230 */ /* 0x100fe20000004100 */
[----:B------:R-:W-:Y:S01]  /*77c0*/  MOV R61, UR46 ;  /* 0x0000002e003d7c02 */ /* 0x000fe20008000f00 */
[----:B------:R-:W-:Y:S01]  /*77d0*/  HADD2.F32 R45, -RZ, R59.H0_H0 ;  /* 0x2000003bff2d7230 */ /* 0x000fe20000004100 */
[----:B------:R-:W-:Y:S01]  /*77e0*/  BSSY.RECONVERGENT B0, `(.L_x_125) ;  /* 0x000008d000007945 */ /* 0x000fe20003800200 */
[----:B------:R-:W-:Y:S02]  /*77f0*/  LEA R62, R47, UR43, 0x3 ;  /* 0x0000002b2f3e7c11 */ /* 0x000fe4000f8e18ff */
[----:B----4-:R-:W3:Y:S04]  /*7800*/  LDTM.x32 R4, tmem[UR4+0x20] ;  /* 0x00002004000479ee */ /* 0x010ee800082c0000 */
[----:B------:R-:W-:Y:S04]  /*7810*/  @P6 LEA R61, R61, UR43, 0x3 ;  /* 0x0000002b3d3d6c11 */ /* 0x000fe8000f8e18ff */
[----:B------:R-:W-:Y:S02]  /*7820*/  @P6 IADD3 R104, PT, PT, R61, 0x60, RZ ;  /* 0x000000603d686810 */ /* 0x000fe40007ffe0ff */
[----:B------:R-:W-:Y:S01]  /*7830*/  @P6 SHF.L.U32 R61, R91, 0x1f, RZ ;  /* 0x0000001f5b3d6819 */ /* 0x000fe200000006ff */
[C---:B---3--:R-:W-:Y:S01]  /*7840*/  FMUL R0, R38.reuse, R4 ;  /* 0x0000000426007220 */ /* 0x048fe20000400000 */
[C---:B------:R-:W-:Y:S01]  /*7850*/  FMUL R2, R38.reuse, R5 ;  /* 0x0000000526027220 */ /* 0x040fe20000400000 */
[C---:B------:R-:W-:Y:S01]  /*7860*/  FMUL R3, R38.reuse, R6 ;  /* 0x0000000626037220 */ /* 0x040fe20000400000 */
[C---:B------:R-:W-:Y:S01]  /*7870*/  FMUL R7, R38.reuse, R7 ;  /* 0x0000000726077220 */ /* 0x040fe20000400000 */
[C---:B------:R-:W-:Y:S01]  /*7880*/  FFMA R0, R41.reuse, R40, R0 ;  /* 0x0000002829007223 */ /* 0x040fe20000000000 */
[----:B------:R-:W-:Y:S02]  /*7890*/  HADD2.F32 R40, -RZ, R49.H0_H0 ;  /* 0x20000031ff287230 */ /* 0x000fe40000004100 */
[C---:B------:R-:W-:Y:S01]  /*78a0*/  FFMA R2, R41.reuse, R43, R2 ;  /* 0x0000002b29027223 */ /* 0x040fe20000000002 */
[C---:B------:R-:W-:Y:S01]  /*78b0*/  FMUL R4, R38.reuse, R8 ;  /* 0x0000000826047220 */ /* 0x040fe20000400000 */
[--C-:B------:R-:W-:Y:S02]  /*78c0*/  HADD2.F32 R43, -RZ, R51.reuse.H0_H0 ;  /* 0x20000033ff2b7230 */ /* 0x100fe40000004100 */
[----:B------:R-:W-:Y:S01]  /*78d0*/  FMUL R5, R38, R9 ;  /* 0x0000000926057220 */ /* 0x000fe20000400000 */
[C---:B------:R-:W-:Y:S01]  /*78e0*/  FFMA R3, R41.reuse, R40, R3 ;  /* 0x0000002829037223 */ /* 0x040fe20000000003 */
[----:B------:R-:W-:Y:S01]  /*78f0*/  HADD2.F32 R40, -RZ, R50.H0_H0 ;  /* 0x20000032ff287230 */ /* 0x000fe20000004100 */
[----:B------:R-:W-:Y:S01]  /*7900*/  F2FP.F16.F32.PACK_AB R52, R2, R0 ;  /* 0x000000000234723e */ /* 0x000fe200000000ff */
[C---:B------:R-:W-:Y:S01]  /*7910*/  FFMA R7, R41.reuse, R42, R7 ;  /* 0x0000002a29077223 */ /* 0x040fe20000000007 */
[----:B------:R-:W-:Y:S02]  /*7920*/  HADD2.F32 R42, -RZ, R51.H1_H1 ;  /* 0x30000033ff2a7230 */ /* 0x000fe40000004100 */
[C---:B------:R-:W-:Y:S01]  /*7930*/  FMUL R6, R38.reuse, R10 ;  /* 0x0000000a26067220 */ /* 0x040fe20000400000 */
[C---:B------:R-:W-:Y:S01]  /*7940*/  FFMA R4, R41.reuse, R40, R4 ;  /* 0x0000002829047223 */ /* 0x040fe20000000004 */
[----:B------:R-:W-:Y:S01]  /*7950*/  FFMA R5, R41, R44, R5 ;  /* 0x0000002c29057223 */ /* 0x000fe20000000005 */
[----:B------:R-:W-:Y:S01]  /*7960*/  F2FP.F16.F32.PACK_AB R53, R7, R3 ;  /* 0x000000030735723e */ /* 0x000fe200000000ff */
[----:B------:R-:W-:Y:S01]  /*7970*/  FFMA R6, R41, R43, R6 ;  /* 0x0000002b29067223 */ /* 0x000fe20000000006 */
[C---:B------:R-:W-:Y:S01]  /*7980*/  FMUL R11, R38.reuse, R11 ;  /* 0x0000000b260b7220 */ /* 0x040fe20000400000 */
[--C-:B------:R-:W-:Y:S01]  /*7990*/  HADD2.F32 R40, -RZ, R56.reuse.H0_H0 ;  /* 0x20000038ff287230 */ /* 0x100fe20000004100 */
[----:B------:R-:W-:Y:S01]  /*79a0*/  F2FP.F16.F32.PACK_AB R54, R5, R4 ;  /* 0x000000040536723e */ /* 0x000fe200000000ff */
[C---:B------:R-:W-:Y:S01]  /*79b0*/  FMUL R8, R38.reuse, R12 ;  /* 0x0000000c26087220 */ /* 0x040fe20000400000 */
[C---:B------:R-:W-:Y:S01]  /*79c0*/  FFMA R11, R41.reuse, R42, R11 ;  /* 0x0000002a290b7223 */ /* 0x040fe2000000000b */
[----:B------:R-:W-:Y:S02]  /*79d0*/  HADD2.F32 R42, -RZ, R56.H1_H1 ;  /* 0x30000038ff2a7230 */ /* 0x000fe40000004100 */
[C---:B------:R-:W-:Y:S01]  /*79e0*/  FMUL R9, R38.reuse, R13 ;  /* 0x0000000d26097220 */ /* 0x040fe20000400000 */
[--C-:B------:R-:W-:Y:S02]  /*79f0*/  HADD2.F32 R43, -RZ, R57.reuse.H0_H0 ;  /* 0x20000039ff2b7230 */ /* 0x100fe40000004100 */
[----:B------:R-:W-:Y:S01]  /*7a00*/  FFMA R8, R41, R40, R8 ;  /* 0x0000002829087223 */ /* 0x000fe20000000008 */
[----:B------:R-:W-:Y:S01]  /*7a10*/  F2FP.F16.F32.PACK_AB R55, R11, R6 ;  /* 0x000000060b37723e */ /* 0x000fe200000000ff */
[----:B------:R-:W-:Y:S01]  /*7a20*/  FFMA R9, R41, R42, R9 ;  /* 0x0000002a29097223 */ /* 0x000fe20000000009 */
[C---:B------:R-:W-:Y:S01]  /*7a30*/  FMUL R10, R38.reuse, R14 ;  /* 0x0000000e260a7220 */ /* 0x040fe20000400000 */
[----:B------:R-:W-:Y:S02]  /*7a40*/  HADD2.F32 R40, -RZ, R57.H1_H1 ;  /* 0x30000039ff287230 */ /* 0x000fe40000004100 */
[C---:B------:R-:W-:Y:S01]  /*7a50*/  FMUL R15, R38.reuse, R15 ;  /* 0x0000000f260f7220 */ /* 0x040fe20000400000 */
[----:B------:R3:W-:Y:S01]  /*7a60*/  STS.128 [R94+0x2000], R52 ;  /* 0x002000345e007388 */ /* 0x0007e20000000c00 */
[----:B------:R-:W-:Y:S01]  /*7a70*/  F2FP.F16.F32.PACK_AB R68, R9, R8 ;  /* 0x000000080944723e */ /* 0x000fe200000000ff */
[C---:B------:R-:W-:Y:S01]  /*7a80*/  FFMA R10, R41.reuse, R43, R10 ;  /* 0x0000002b290a7223 */ /* 0x040fe2000000000a */
[--C-:B------:R-:W-:Y:S02]  /*7a90*/  HADD2.F32 R43, -RZ, R58.reuse.H0_H0 ;  /* 0x2000003aff2b7230 */ /* 0x100fe40000004100 */
[----:B------:R-:W-:Y:S01]  /*7aa0*/  FFMA R15, R41, R40, R15 ;  /* 0x00000028290f7223 */ /* 0x000fe2000000000f */
[C---:B------:R-:W-:Y:S01]  /*7ab0*/  FMUL R12, R38.reuse, R16 ;  /* 0x00000010260c7220 */ /* 0x040fe20000400000 */
[----:B------:R-:W-:Y:S02]  /*7ac0*/  HADD2.F32 R42, -RZ, R58.H1_H1 ;  /* 0x3000003aff2a7230 */ /* 0x000fe40000004100 */
[C---:B------:R-:W-:Y:S01]  /*7ad0*/  FMUL R13, R38.reuse, R17 ;  /* 0x00000011260d7220 */ /* 0x040fe20000400000 */
[C---:B------:R-:W-:Y:S01]  /*7ae0*/  FMUL R14, R38.reuse, R18 ;  /* 0x00000012260e7220 */ /* 0x040fe20000400000 */
[----:B------:R-:W-:Y:S01]  /*7af0*/  F2FP.F16.F32.PACK_AB R69, R15, R10 ;  /* 0x0000000a0f45723e */ /* 0x000fe200000000ff */
[C---:B------:R-:W-:Y:S01]  /*7b00*/  FFMA R12, R41.reuse, R43, R12 ;  /* 0x0000002b290c7223 */ /* 0x040fe2000000000c */
[----:B------:R-:W-:Y:S02]  /*7b10*/  HADD2.F32 R40, -RZ, R59.H1_H1 ;  /* 0x3000003bff287230 */ /* 0x000fe40000004100 */
[C---:B------:R-:W-:Y:S01]  /*7b20*/  FFMA R13, R41.reuse, R42, R13 ;  /* 0x0000002a290d7223 */ /* 0x040fe2000000000d */
[C---:B------:R-:W-:Y:S01]  /*7b30*/  FMUL R19, R38.reuse, R19 ;  /* 0x0000001326137220 */ /* 0x040fe20000400000 */
[--C-:B------:R-:W-:Y:S02]  /*7b40*/  HADD2.F32 R43, -RZ, R64.reuse.H0_H0 ;  /* 0x20000040ff2b7230 */ /* 0x100fe40000004100 */
[C---:B------:R-:W-:Y:S01]  /*7b50*/  FMUL R16, R38.reuse, R20 ;  /* 0x0000001426107220 */ /* 0x040fe20000400000 */
[----:B------:R-:W-:Y:S02]  /*7b60*/  HADD2.F32 R42, -RZ, R64.H1_H1 ;  /* 0x30000040ff2a7230 */ /* 0x000fe40000004100 */
[C---:B------:R-:W-:Y:S01]  /*7b70*/  FMUL R17, R38.reuse, R21 ;  /* 0x0000001526117220 */ /* 0x040fe20000400000 */
[C---:B------:R-:W-:Y:S01]  /*7b80*/  FFMA R14, R41.reuse, R45, R14 ;  /* 0x0000002d290e7223 */ /* 0x040fe2000000000e */
[C---:B------:R-:W-:Y:S01]  /*7b90*/  FFMA R19, R41.reuse, R40, R19 ;  /* 0x0000002829137223 */ /* 0x040fe20000000013 */
[--C-:B------:R-:W-:Y:S02]  /*7ba0*/  HADD2.F32 R45, -RZ, R65.reuse.H0_H0 ;  /* 0x20000041ff2d7230 */ /* 0x100fe40000004100 */
[C---:B------:R-:W-:Y:S01]  /*7bb0*/  FFMA R16, R41.reuse, R43, R16 ;  /* 0x0000002b29107223 */ /* 0x040fe20000000010 */
[C---:B------:R-:W-:Y:S01]  /*7bc0*/  FMUL R18, R38.reuse, R22 ;  /* 0x0000001626127220 */ /* 0x040fe20000400000 */
[----:B------:R-:W-:Y:S02]  /*7bd0*/  HADD2.F32 R40, -RZ, R65.H1_H1 ;  /* 0x30000041ff287230 */ /* 0x000fe40000004100 */
[C---:B------:R-:W-:Y:S01]  /*7be0*/  FFMA R17, R41.reuse, R42, R17 ;  /* 0x0000002a29117223 */ /* 0x040fe20000000011 */
[C---:B------:R-:W-:Y:S01]  /*7bf0*/  FMUL R23, R38.reuse, R23 ;  /* 0x0000001726177220 */ /* 0x040fe20000400000 */
[--C-:B------:R-:W-:Y:S02]  /*7c00*/  HADD2.F32 R42, -RZ, R66.reuse.H0_H0 ;  /* 0x20000042ff2a7230 */ /* 0x100fe40000004100 */
[C---:B------:R-:W-:Y:S01]  /*7c10*/  FMUL R20, R38.reuse, R24 ;  /* 0x0000001826147220 */ /* 0x040fe20000400000 */
[C---:B------:R-:W-:Y:S01]  /*7c20*/  FFMA R18, R41.reuse, R45, R18 ;  /* 0x0000002d29127223 */ /* 0x040fe20000000012 */
        /* <DEDUP_REMOVED lines=11> */
[----:B------:R-:W-:Y:S01]  /*7ce0*/  FFMA R27, R41, R42, R27 ;  /* 0x0000002a291b7223 */ /* 0x000fe2000000001b */
        /* <DEDUP_REMOVED lines=17> */
[--C-:B------:R-:W-:Y:S02]  /*7e00*/  HADD2.F32 R45, -RZ, R75.reuse.H0_H0 ;  /* 0x2000004bff2d7230 */ /* 0x100fe40000004100 */
[C---:B------:R-:W-:Y:S01]  /*7e10*/  FMUL R30, R38.reuse, R34 ;  /* 0x00000022261e7220 */ /* 0x040fe20000400000 */
[----:B------:R-:W-:Y:S02]  /*7e20*/  HADD2.F32 R44, -RZ, R75.H1_H1 ;  /* 0x3000004bff2c7230 */ /* 0x000fe40000004100 */
[----:B------:R-:W-:Y:S01]  /*7e30*/  FFMA R31, R41, R40, R31 ;  /* 0x00000028291f7223 */ /* 0x000fe2000000001f */
[----:B------:R-:W-:Y:S01]  /*7e40*/  FMUL R35, R38, R35 ;  /* 0x0000002326237220 */ /* 0x000fe20000400000 */
[----:B---3--:R-:W-:Y:S01]  /*7e50*/  F2FP.F16.F32.PACK_AB R52, R17, R16 ;  /* 0x000000101134723e */ /* 0x008fe200000000ff */
        /* <DEDUP_REMOVED lines=11> */
[----:B------:R-:W-:Y:S02]  /*7f10*/  F2FP.F16.F32.PACK_AB R103, R35, R30 ;  /* 0x0000001e2367723e */ /* 0x000fe400000000ff */
[----:B-1----:R-:W-:Y:S03]  /*7f20*/  @P6 PRMT R104, R99, 0x654, R104 ;  /* 0x0000065463686816 */ /* 0x002fe60000000068 */
[----:B------:R4:W-:Y:S01]  /*7f30*/  STS.128 [R88+0x2030], R100 ;  /* 0x0020306458007388 */ /* 0x0009e20000000c00 */
[----:B------:R-:W-:Y:S01]  /*7f40*/  @!PT LDS RZ, [RZ] ;  /* 0x00000000fffff984 */ /* 0x000fe20000000800 */
[----:B------:R-:W-:Y:S01]  /*7f50*/  @!PT LDS RZ, [RZ] ;  /* 0x00000000fffff984 */ /* 0x000fe20000000800 */
[----:B------:R-:W-:Y:S01]  /*7f60*/  @!PT LDS RZ, [RZ] ;  /* 0x00000000fffff984 */ /* 0x000fe20000000800 */
[----:B------:R-:W-:Y:S01]  /*7f70*/  @!PT LDS RZ, [RZ] ;  /* 0x00000000fffff984 */ /* 0x000fe20000000800 */
[----:B------:R1:W-:Y:S07]  /*7f80*/  MEMBAR.ALL.CTA ;  /* 0x0000000000007992 */ /* 0x0003ee0000008000 */
[----:B-1----:R-:W1:Y:S02]  /*7f90*/  FENCE.VIEW.ASYNC.S ;  /* 0x00000000000073c6 */ /* 0x002e640000000000 */
[----:B-1----:R-:W-:Y:S06]  /*7fa0*/  BAR.SYNC.DEFER_BLOCKING 0x1, 0x80 ;  /* 0x0042000000007b1d */ /* 0x002fec0000010000 */
[----:B------:R-:W-:Y:S05]  /*7fb0*/  @P0 BRA `(.L_x_126) ;  /* 0x00000000003c0947 */ /* 0x000fea0003800000 */
[----:B------:R-:W1:Y:S01]  /*7fc0*/  LDCU.64 UR6, c[0x0][0x348] ;  /* 0x00006900ff0677ac */ /* 0x000e620008000a00 */
[----:B------:R-:W-:Y:S02]  /*7fd0*/  UIADD3 UR13, UPT, UPT, UR49, 0x20, URZ ;  /* 0x00000020310d7890 */ /* 0x000fe4000fffe0ff */
[----:B------:R-:W-:Y:S01]  /*7fe0*/  UIADD3 UR12, UPT, UPT, UR43, 0x2200, URZ ;  /* 0x000022002b0c7890 */ /* 0x000fe2000fffe0ff */
[----:B------:R-:W-:Y:S01]  /*7ff0*/  UMOV UR14, UR50 ;  /* 0x00000032000e7c82 */ /* 0x000fe20008000000 */
[----:B------:R-:W-:Y:S01]  /*8000*/  UMOV UR15, UR36 ;  /* 0x00000024000f7c82 */ /* 0x000fe20008000000 */
[----:B------:R-:W-:Y:S02]  /*8010*/  UIADD3 UR9, UPT, UPT, UR49, 0xa0, URZ ;  /* 0x000000a031097890 */ /* 0x000fe4000fffe0ff */
[----:B------:R-:W-:Y:S01]  /*8020*/  UIADD3 UR8, UPT, UPT, UR43, 0x3200, URZ ;  /* 0x000032002b087890 */ /* 0x000fe2000fffe0ff */
[----:B------:R-:W-:Y:S01]  /*8030*/  UMOV UR10, UR50 ;  /* 0x00000032000a7c82 */ /* 0x000fe20008000000 */
[----:B------:R-:W-:Y:S01]  /*8040*/  UMOV UR11, UR36 ;  /* 0x00000024000b7c82 */ /* 0x000fe20008000000 */
[----:B-1----:R-:W-:Y:S04]  /*8050*/  UIADD3 UR4, UP0, UPT, UR6, 0x680, URZ ;  /* 0x0000068006047890 */ /* 0x002fe8000ff1e0ff */
[----:B------:R-:W-:Y:S09]  /*8060*/  UIADD3.X UR5, UPT, UPT, URZ, UR7, URZ, UP0, !UPT ;  /* 0x00000007ff057290 */ /* 0x000ff200087fe4ff */
[----:B------:R1:W-:Y:S01]  /*8070*/  UTMASTG.3D [UR12], [UR4] ;  /* 0x0000000c040073b5 */ /* 0x0003e20008010000 */
[----:B------:R1:W-:Y:S01]  /*8080*/  UTMASTG.3D [UR8], [UR4] ;  /* 0x00000008040073b5 */ /* 0x0003e20008010000 */
[----:B------:R0:W-:Y:S01]  /*8090*/  UTMACMDFLUSH ;  /* 0x00000000000079b7 */ /* 0x0001e20000000000 */
[----:B-1----:R-:W-:Y:S04]  /*80a0*/  DEPBAR.LE SB0, 0x1 ;  /* 0x000080400000791a */ /* 0x002fe80000000000 */
.L_x_126:
[----:B------:R-:W-:Y:S05]  /*80b0*/  BSYNC.RECONVERGENT B0 ;  /* 0x0000000000007941 */ /* 0x000fea0003800200 */
.L_x_125:
[----:B------:R-:W-:Y:S01]  /*80c0*/  BAR.SYNC.DEFER_BLOCKING 0x1, 0x80 ;  /* 0x0042000000007b1d */ /* 0x000fe20000010000 */
[----:B------:R-:W-:Y:S04]  /*80d0*/  UIADD3 UR4, UPT, UPT, UR46, 0x1, URZ ;  /* 0x000000012e047890 */ /* 0x000fe8000fffe0ff */
[----:B------:R-:W-:Y:S04]  /*80e0*/  UISETP.NE.AND UP0, UPT, UR4, 0x4, UPT ;  /* 0x000000040400788c */ /* 0x000fe8000bf05270 */
[----:B------:R-:W-:Y:S01]  /*80f0*/  USEL UR44, UR4, URZ, UP0 ;  /* 0x000000ff042c7287 */ /* 0x000fe20008000000 */
[----:B------:R1:W-:Y:S01]  /*8100*/  @P6 SYNCS.ARRIVE.TRANS64.RED.A1T0 RZ, [R104+URZ], RZ ;  /* 0x000000ff68ff69a7 */ /* 0x0003e200081004ff */
[----:B------:R-:W-:Y:S01]  /*8110*/  BSSY B1, `(.L_x_127) ;  /* 0x0000017000017945 */ /* 0x000fe20003800000 */
[----:B------:R-:W3:Y:S02]  /*8120*/  @P6 SYNCS.PHASECHK.TRANS64.TRYWAIT P0, [R62+URZ+0x40], R61 ;  /* 0x0000403d3e0065a7 */ /* 0x000ee400080011ff */
[----:B---3--:R-:W-:Y:S01]  /*8130*/  @P6 SEL R46, RZ, 0x1, !P0 ;  /* 0x00000001ff2e6807 */ /* 0x008fe20004000000 */
[----:B-1----:R-:W-:Y:S06]  /*8140*/  @!P6 BRA `(.L_x_128) ;  /* 0x00000000004ce947 */ /* 0x002fec0003800000 */
        /* <DEDUP_REMOVED lines=9> */
[----:B------:R-:W-:Y:S04]  /*81e0*/  SHF.L.U32 R5, R91, 0x1f, RZ ;  /* 0x0000001f5b057819 */ /* 0x000fe800000006ff */
[----:B------:R-:W1:Y:S02]  /*81f0*/  SYNCS.PHASECHK.TRANS64.TRYWAIT P0, [R62+URZ+0x40], R5 ;  /* 0x000040053e0075a7 */ /* 0x000e6400080011ff */
[----:B-1----:R-:W-:Y:S05]  /*8200*/  @!P0 BRA `(.L_x_131) ;  /* 0x0000002400ec8947 */ /* 0x002fea0003800000 */
.L_x_130:
[----:B------:R-:W-:Y:S05]  /*8210*/  BSYNC B0 ;  /* 0x0000000000007941 */ /* 0x000fea0003800000 */
.L_x_129:
[----:B------:R-:W-:Y:S02]  /*8220*/  ISETP.NE.AND P0, PT, R60, RZ, PT ;  /* 0x000000ff3c00720c */ /* 0x000fe40003f05270 */
[----:B------:R-:W-:Y:S11]  /*8230*/  IADD3 R47, PT, PT, R47, 0x1, RZ ;  /* 0x000000012f2f7810 */ /* 0x000ff60007ffe0ff */
[----:B------:R3:W1:Y:S04]  /*8240*/  @P0 LDS.128 R48, [R4] ;  /* 0x0000000004300984 */ /* 0x0006680000000c00 */
[----:B------:R3:W1:Y:S04]  /*8250*/  @P0 LDS.128 R56, [R3+0x10] ;  /* 0x0000100003380984 */ /* 0x0006680000000c00 */
[----:B------:R3:W1:Y:S04]  /*8260*/  @P0 LDS.128 R64, [R2+0x20] ;  /* 0x0000200002400984 */ /* 0x0006680000000c00 */
[----:B------:R3:W1:Y:S02]  /*8270*/  @P0 LDS.128 R72, [R0+0x30] ;  /* 0x0000300000480984 */ /* 0x0006640000000c00 */
.L_x_128:
[----:B------:R-:W-:Y:S05]  /*8280*/  BSYNC B1 ;  /* 0x0000000000017941 */ /* 0x000fea0003800000 */
.L_x_127:
[----:B---3--:R-:W-:Y:S05]  /*8290*/  VIADD R0, R39, 0x40 ;  /* 0x0000004027007836 */ /* 0x008fea0000000000 */
[----:B------:R-:W-:Y:S04]  /*82a0*/  SHF.R.U32.HI R0, RZ, 0x15, R0 ;  /* 0x00000015ff007819 */ /* 0x000fe80000011600 */
[----:B------:R-:W-:Y:S11]  /*82b0*/  LOP3.LUT P0, RZ, R0, 0x3, R81, 0x48, !PT ;  /* 0x0000000300ff7812 */ /* 0x000ff60007804851 */
[----:B------:R-:W-:Y:S02]  /*82c0*/  @!UPT UIADD3 URZ, UPT, UPT, URZ, URZ, URZ ;  /* 0x000000fffffff290 */ /* 0x000fe4000fffe0ff */
[----:B------:R-:W-:Y:S05]  /*82d0*/  @!P0 BRA `(.L_x_132) ;  /* 0x0000000000408947 */ /* 0x000fea0003800000 */
[----:B------:R-:W1:Y:S01]  /*82e0*/  LDCU.64 UR8, c[0x4][0x70] ;  /* 0x01000e00ff0877ac */ /* 0x000e620008000a00 */
[----:B------:R-:W-:Y:S01]  /*82f0*/  MOV R3, 0x0 ;  /* 0x0000000000037802 */ /* 0x000fe20000000f00 */
[----:B------:R-:W-:Y:S02]  /*8300*/  HFMA2 R12, -RZ, RZ, 0, 5.9604644775390625e-08 ;  /* 0x00000001ff0c7431 */ /* 0x000fe400000001ff */
[----:B------:R-:W-:Y:S02]  /*8310*/  IMAD.MOV.U32 R8, RZ, RZ, 0x192 ;  /* 0x00000192ff087424 */ /* 0x000fe400078e00ff */
[----:B------:R-:W-:Y:S01]  /*8320*/  IMAD.MOV.U32 R13, RZ, RZ, RZ ;  /* 0x000000ffff0d7224 */ /* 0x000fe200078e00ff */
[----:B------:R-:W3:Y:S01]  /*8330*/  LDCU.64 UR6, c[0x4][0x78] ;  /* 0x01000f00ff0677ac */ /* 0x000ee20008000a00 */
[----:B------:R-:W2:Y:S01]  /*8340*/  LDC.64 R2, c[0x4][R3] ;  /* 0x0100000003027b82 */ /* 0x000ea20000000a00 */
[----:B------:R-:W5:Y:S01]  /*8350*/  LDCU.64 UR4, c[0x4][0x10] ;  /* 0x01000200ff0477ac */ /* 0x000f620008000a00 */
[----:B-1----:R-:W-:Y:S01]  /*8360*/  MOV R5, UR9 ;  /* 0x0000000900057c02 */ /* 0x002fe20008000f00 */
[----:B------:R-:W-:Y:S01]  /*8370*/  IMAD.U32 R4, RZ, RZ, UR8 ;  /* 0x00000008ff047e24 */ /* 0x000fe2000f8e00ff */
[----:B---3--:R-:W-:Y:S01]  /*8380*/  MOV R7, UR7 ;  /* 0x0000000700077c02 */ /* 0x008fe20008000f00 */
[----:B------:R-:W-:Y:S01]  /*8390*/  IMAD.U32 R6, RZ, RZ, UR6 ;  /* 0x00000006ff067e24 */ /* 0x000fe2000f8e00ff */
[----:B-----5:R-:W-:Y:S01]  /*83a0*/  MOV R11, UR5 ;  /* 0x00000005000b7c02 */ /* 0x020fe20008000f00 */
[----:B------:R-:W-:Y:S02]  /*83b0*/  IMAD.U32 R10, RZ, RZ, UR4 ;  /* 0x00000004ff0a7e24 */ /* 0x000fe4000f8e00ff */
[----:B------:R-:W-:Y:S07]  /*83c0*/  LEPC R20, `(.L_x_132) ;  /* 0x000000001014794e */ /* 0x000fee0000000000 */
[----:B--2-4-:R-:W-:Y:S05]  /*83d0*/  CALL.ABS.NOINC R2 ;  /* 0x0000000002007343 */ /* 0x014fea0003c00000 */
.L_x_132:
[----:B------:R-:W-:Y:S05]  /*83e0*/  WARPSYNC.ALL ;  /* 0x0000000000007948 */ /* 0x000fea0003800000 */
[----:B------:R-:W-:Y:S01]  /*83f0*/  R2UR UR4, R39 ;  /* 0x00000000270472ca */ /* 0x000fe200000e0000 */
[--C-:B-1----:R-:W-:Y:S01]  /*8400*/  HADD2.F32 R40, -RZ, R48.reuse.H0_H0 ;  /* 0x20000030ff287230 */ /* 0x102fe20000004100 */
[----:B------:R-:W-:Y:S01]  /*8410*/  ISETP.NE.AND P6, PT, R97, RZ, PT ;  /* 0x000000ff6100720c */ /* 0x000fe20003fc5270 */
[----:B------:R-:W-:Y:S01]  /*8420*/  HADD2.F32 R43, -RZ, R48.H1_H1 ;  /* 0x30000030ff2b7230 */ /* 0x000fe20000004100 */
[----:B------:R-:W-:Y:S01]  /*8430*/  ISETP.NE.AND P0, PT, R96, RZ, PT ;  /* 0x000000ff6000720c */ /* 0x000fe20003f05270 */
[----:B------:R-:W-:Y:S01]  /*8440*/  HADD2.F32 R42, -RZ, R49.H0_H0 ;  /* 0x20000031ff2a7230 */ /* 0x000fe20000004100 */
[----:B------:R-:W-:Y:S01]  /*8450*/  MOV R61, UR44 ;  /* 0x0000002c003d7c02 */ /* 0x000fe20008000f00 */
[--C-:B------:R-:W-:Y:S01]  /*8460*/  HADD2.F32 R45, -RZ, R51.reuse.H0_H0 ;  /* 0x20000033ff2d7230 */ /* 0x100fe20000004100 */
[----:B------:R-:W-:Y:S01]  /*8470*/  BSSY.RECONVERGENT B0, `(.L_x_133) ;  /* 0x000008e000007945 */ /* 0x000fe20003800200 */
[----:B------:R-:W-:Y:S04]  /*8480*/  HADD2.F32 R44, -RZ, R51.H1_H1 ;  /* 0x30000033ff2c7230 */ /* 0x000fe80000004100 */
[----:B------:R-:W1:Y:S02]  /*8490*/  LDTM.x32 R4, tmem[UR4+0x40] ;  /* 0x00004004000479ee */ /* 0x000e6400082c0000 */
[----:B------:R-:W-:Y:S02]  /*84a0*/  @P6 LEA R61, R61, UR43, 0x3 ;  /* 0x0000002b3d3d6c11 */ /* 0x000fe4000f8e18ff */
[----:B------:R-:W-:Y:S02]  /*84b0*/  @P6 SHF.L.U32 R104, R91, 0x1f, RZ ;  /* 0x0000001f5b686819 */ /* 0x000fe400000006ff */
[----:B------:R-:W-:Y:S02]  /*84c0*/  @P6 IADD3 R62, PT, PT, R61, 0x60, RZ ;  /* 0x000000603d3e6810 */ /* 0x000fe40007ffe0ff */
[----:B------:R-:W-:Y:S02]  /*84d0*/  LEA R61, R47, UR43, 0x3 ;  /* 0x0000002b2f3d7c11 */ /* 0x000fe4000f8e18ff */
[----:B------:R-:W-:Y:S01]  /*84e0*/  @P6 PRMT R62, R99, 0x654, R62 ;  /* 0x00000654633e6816 */ /* 0x000fe2000000003e */
[C---:B-1----:R-:W-:Y:S01]  /*84f0*/  FMUL R0, R38.reuse, R4 ;  /* 0x0000000426007220 */ /* 0x042fe20000400000 */
[C---:B------:R-:W-:Y:S01]  /*8500*/  FMUL R2, R38.reuse, R5 ;  /* 0x0000000526027220 */ /* 0x040fe20000400000 */
[C---:B------:R-:W-:Y:S01]  /*8510*/  FMUL R3, R38.reuse, R6 ;  /* 0x0000000626037220 */ /* 0x040fe20000400000 */
        /* <DEDUP_REMOVED lines=8> */
[----:B----4-:R-:W-:Y:S01]  /*85a0*/  F2FP.F16.F32.PACK_AB R68, R2, R0 ;  /* 0x000000000244723e */ /* 0x010fe200000000ff */
[C---:B------:R-:W-:Y:S01]  /*85b0*/  FFMA R7, R41.reuse, R40, R7 ;  /* 0x0000002829077223 */ /* 0x040fe20000000007 */
[----:B------:R-:W-:Y:S01]  /*85c0*/  FFMA R4, R41, R43, R4 ;  /* 0x0000002b29047223 */ /* 0x000fe20000000004 */
[C---:B------:R-:W-:Y:S01]  /*85d0*/  FMUL R5, R38.reuse, R9 ;  /* 0x0000000926057220 */ /* 0x040fe20000400000 */
[C---:B------:R-:W-:Y:S01]  /*85e0*/  FMUL R6, R38.reuse, R10 ;  /* 0x0000000a26067220 */ /* 0x040fe20000400000 */
[C---:B------:R-:W-:Y:S01]  /*85f0*/  FMUL R11, R38.reuse, R11 ;  /* 0x0000000b260b7220 */ /* 0x040fe20000400000 */
[--C-:B------:R-:W-:Y:S01]  /*8600*/  HADD2.F32 R40, -RZ, R56.reuse.H0_H0 ;  /* 0x20000038ff287230 */ /* 0x100fe20000004100 */
[----:B------:R-:W-:Y:S01]  /*8610*/  F2FP.F16.F32.PACK_AB R69, R7, R3 ;  /* 0x000000030745723e */ /* 0x000fe200000000ff */
[C---:B------:R-:W-:Y:S01]  /*8620*/  FFMA R5, R41.reuse, R42, R5 ;  /* 0x0000002a29057223 */ /* 0x040fe20000000005 */
[C---:B------:R-:W-:Y:S01]  /*8630*/  FFMA R6, R41.reuse, R45, R6 ;  /* 0x0000002d29067223 */ /* 0x040fe20000000006 */
[----:B------:R-:W-:Y:S01]  /*8640*/  FFMA R11, R41, R44, R11 ;  /* 0x0000002c290b7223 */ /* 0x000fe2000000000b */
[C---:B------:R-:W-:Y:S01]  /*8650*/  FMUL R8, R38.reuse, R12 ;  /* 0x0000000c26087220 */ /* 0x040fe20000400000 */
[----:B------:R-:W-:Y:S01]  /*8660*/  HADD2.F32 R42, -RZ, R56.H1_H1 ;  /* 0x30000038ff2a7230 */ /* 0x000fe20000004100 */
[----:B------:R-:W-:Y:S01]  /*8670*/  F2FP.F16.F32.PACK_AB R70, R5, R4 ;  /* 0x000000040546723e */ /* 0x000fe200000000ff */
[C---:B------:R-:W-:Y:S01]  /*8680*/  FMUL R9, R38.reuse, R13 ;  /* 0x0000000d26097220 */ /* 0x040fe20000400000 */
[----:B------:R-:W-:Y:S01]  /*8690*/  F2FP.F16.F32.PACK_AB R71, R11, R6 ;  /* 0x000000060b47723e */ /* 0x000fe200000000ff */
[C---:B------:R-:W-:Y:S01]  /*86a0*/  FFMA R8, R41.reuse, R40, R8 ;  /* 0x0000002829087223 */ /* 0x040fe20000000008 */
[--C-:B------:R-:W-:Y:S02]  /*86b0*/  HADD2.F32 R43, -RZ, R57.reuse.H0_H0 ;  /* 0x20000039ff2b7230 */ /* 0x100fe40000004100 */
[----:B------:R-:W-:Y:S01]  /*86c0*/  FFMA R9, R41, R42, R9 ;  /* 0x0000002a29097223 */ /* 0x000fe20000000009 */
[C---:B------:R-:W-:Y:S01]  /*86d0*/  FMUL R10, R38.reuse, R14 ;  /* 0x0000000e260a7220 */ /* 0x040fe20000400000 */
[----:B------:R1:W-:Y:S01]  /*86e0*/  STS.128 [R94+0x4000], R68 ;  /* 0x004000445e007388 */ /* 0x0003e20000000c00 */
[----:B------:R-:W-:Y:S02]  /*86f0*/  HADD2.F32 R40, -RZ, R57.H1_H1 ;  /* 0x30000039ff287230 */ /* 0x000fe40000004100 */
[C---:B------:R-:W-:Y:S01]  /*8700*/  FMUL R15, R38.reuse, R15 ;  /* 0x0000000f260f7220 */ /* 0x040fe20000400000 */
[----:B------:R-:W-:Y:S01]  /*8710*/  F2FP.F16.F32.PACK_AB R52, R9, R8 ;  /* 0x000000080934723e */ /* 0x000fe200000000ff */
[C---:B------:R-:W-:Y:S01]  /*8720*/  FFMA R10, R41.reuse, R43, R10 ;  /* 0x0000002b290a7223 */ /* 0x040fe2000000000a */
[--C-:B------:R-:W-:Y:S02]  /*8730*/  HADD2.F32 R42, -RZ, R58.reuse.H0_H0 ;  /* 0x2000003aff2a7230 */ /* 0x100fe40000004100 */
        /* <DEDUP_REMOVED lines=60> */
[----:B-1----:R-:W-:Y:S01]  /*8b00*/  F2FP.F16.F32.PACK_AB R68, R17, R16 ;  /* 0x000000101144723e */ /* 0x002fe200000000ff */
        /* <DEDUP_REMOVED lines=36> */
.L_x_134:
[----:B------:R-:W-:Y:S05]  /*8d50*/  BSYNC.RECONVERGENT B0 ;  /* 0x0000000000007941 */ /* 0x000fea0003800200 */
.L_x_133:
[----:B------:R-:W-:Y:S01]  /*8d60*/  BAR.SYNC.DEFER_BLOCKING 0x1, 0x80 ;  /* 0x0042000000007b1d */ /* 0x000fe20000010000 */
[----:B------:R-:W-:Y:S04]  /*8d70*/  UIADD3 UR4, UPT, UPT, UR44, 0x1, URZ ;  /* 0x000000012c047890 */ /* 0x000fe8000fffe0ff */
[----:B------:R-:W-:Y:S04]  /*8d80*/  UISETP.NE.AND UP0, UPT, UR4, 0x4, UPT ;  /* 0x000000040400788c */ /* 0x000fe8000bf05270 */
[----:B------:R-:W-:Y:S01]  /*8d90*/  USEL UR46, UR4, URZ, UP0 ;  /* 0x000000ff042e7287 */ /* 0x000fe20008000000 */
[----:B------:R1:W-:Y:S01]  /*8da0*/  @P6 SYNCS.ARRIVE.TRANS64.RED.A1T0 RZ, [R62+URZ], RZ ;  /* 0x000000ff3eff69a7 */ /* 0x0003e200081004ff */
[----:B------:R-:W-:Y:S01]  /*8db0*/  BSSY B1, `(.L_x_135) ;  /* 0x0000017000017945 */ /* 0x000fe20003800000 */
[----:B------:R-:W4:Y:S02]  /*8dc0*/  @P6 SYNCS.PHASECHK.TRANS64.TRYWAIT P0, [R61+URZ+0x40], R104 ;  /* 0x000040683d0065a7 */ /* 0x000f2400080011ff */
[----:B----4-:R-:W-:Y:S01]  /*8dd0*/  @P6 SEL R46, RZ, 0x1, !P0 ;  /* 0x00000001ff2e6807 */ /* 0x010fe20004000000 */
        /* <DEDUP_REMOVED lines=13> */
.L_x_138:
[----:B------:R-:W-:Y:S05]  /*8eb0*/  BSYNC B0 ;  /* 0x0000000000007941 */ /* 0x000fea0003800000 */
.L_x_137:
[----:B------:R-:W-:Y:S11]  /*8ec0*/  ISETP.NE.AND P0, PT, R60, RZ, PT ;  /* 0x000000ff3c00720c */ /* 0x000ff60003f05270 */
[----:B------:R-:W-:Y:S02]  /*8ed0*/  @!UPT UIADD3 URZ, UPT, UPT, URZ, URZ, URZ ;  /* 0x000000fffffff290 */ /* 0x000fe4000fffe0ff */
[----:B------:R4:W1:Y:S04]  /*8ee0*/  @P0 LDS.128 R48, [R3] ;  /* 0x0000000003300984 */ /* 0x0008680000000c00 */
[----:B------:R4:W1:Y:S04]  /*8ef0*/  @P0 LDS.128 R56, [R2+0x10] ;  /* 0x0000100002380984 */ /* 0x0008680000000c00 */
[----:B------:R4:W1:Y:S04]  /*8f00*/  @P0 LDS.128 R64, [R0+0x20] ;  /* 0x0000200000400984 */ /* 0x0008680000000c00 */
[----:B------:R4:W1:Y:S02]  /*8f10*/  @P0 LDS.128 R72, [R47+0x30] ;  /* 0x000030002f480984 */ /* 0x0008640000000c00 */
.L_x_136:
[----:B------:R-:W-:Y:S05]  /*8f20*/  BSYNC B1 ;  /* 0x0000000000017941 */ /* 0x000fea0003800000 */
.L_x_135:
[----:B----4-:R-:W-:Y:S05]  /*8f30*/  VIADD R0, R39, 0x60 ;  /* 0x0000006027007836 */ /* 0x010fea0000000000 */
[----:B------:R-:W-:Y:S04]  /*8f40*/  SHF.R.U32.HI R0, RZ, 0x15, R0 ;  /* 0x00000015ff007819 */ /* 0x000fe80000011600 */
[----:B------:R-:W-:Y:S11]  /*8f50*/  LOP3.LUT P0, RZ, R0, 0x3, R81, 0x48, !PT ;  /* 0x0000000300ff7812 */ /* 0x000ff60007804851 */
[----:B------:R-:W-:Y:S02]  /*8f60*/  @!UPT UIADD3 URZ, UPT, UPT, URZ, URZ, URZ ;  /* 0x000000fffffff290 */ /* 0x000fe4000fffe0ff */
[----:B------:R-:W-:Y:S05]  /*8f70*/  @!P0 BRA `(.L_x_140) ;  /* 0x0000000000408947 */ /* 0x000fea0003800000 */
[----:B------:R-:W4:Y:S01]  /*8f80*/  LDCU.64 UR8, c[0x4][0x70] ;  /* 0x01000e00ff0877ac */ /* 0x000f220008000a00 */
[----:B------:R-:W-:Y:S01]  /*8f90*/  MOV R3, 0x0 ;  /* 0x0000000000037802 */ /* 0x000fe20000000f00 */
[----:B------:R-:W-:Y:S02]  /*8fa0*/  HFMA2 R12, -RZ, RZ, 0, 5.9604644775390625e-08 ;  /* 0x00000001ff0c7431 */ /* 0x000fe400000001ff */
[----:B------:R-:W-:Y:S02]  /*8fb0*/  IMAD.MOV.U32 R8, RZ, RZ, 0x192 ;  /* 0x00000192ff087424 */ /* 0x000fe400078e00ff */
[----:B------:R-:W-:Y:S01]  /*8fc0*/  IMAD.MOV.U32 R13, RZ, RZ, RZ ;  /* 0x000000ffff0d7224 */ /* 0x000fe200078e00ff */
[----:B------:R-:W5:Y:S01]  /*8fd0*/  LDCU.64 UR6, c[0x4][0x78] ;  /* 0x01000f00ff0677ac */ /* 0x000f620008000a00 */
[----:B------:R-:W2:Y:S01]  /*8fe0*/  LDC.64 R2, c[0x4][R3] ;  /* 0x0100000003027b82 */ /* 0x000ea20000000a00 */
[----:B------:R-:W3:Y:S01]  /*8ff0*/  LDCU.64 UR4, c[0x4][0x10] ;  /* 0x01000200ff0477ac */ /* 0x000ee20008000a00 */
[----:B----4-:R-:W-:Y:S01]  /*9000*/  MOV R5, UR9 ;  /* 0x0000000900057c02 */ /* 0x010fe20008000f00 */
[----:B-1----:R-:W-:Y:S01]  /*9010*/  IMAD.U32 R4, RZ, RZ, UR8 ;  /* 0x00000008ff047e24 */ /* 0x002fe2000f8e00ff */
[----:B-----5:R-:W-:Y:S01]  /*9020*/  MOV R7, UR7 ;  /* 0x0000000700077c02 */ /* 0x020fe20008000f00 */
[----:B------:R-:W-:Y:S01]  /*9030*/  IMAD.U32 R6, RZ, RZ, UR6 ;  /* 0x00000006ff067e24 */ /* 0x000fe2000f8e00ff */
[----:B---3--:R-:W-:Y:S01]  /*9040*/  MOV R11, UR5 ;  /* 0x00000005000b7c02 */ /* 0x008fe20008000f00 */
[----:B------:R-:W-:Y:S02]  /*9050*/  IMAD.U32 R10, RZ, RZ, UR4 ;  /* 0x00000004ff0a7e24 */ /* 0x000fe4000f8e00ff */
[----:B------:R-:W-:Y:S07]  /*9060*/  LEPC R20, `(.L_x_140) ;  /* 0x000000001014794e */ /* 0x000fee0000000000 */
[----:B--2---:R-:W-:Y:S05]  /*9070*/  CALL.ABS.NOINC R2 ;  /* 0x0000000002007343 */ /* 0x004fea0003c00000 */
.L_x_140:
[----:B------:R-:W-:Y:S01]  /*9080*/  ISETP.NE.AND P0, PT, R96, RZ, PT ;  /* 0x000000ff6000720c */ /* 0x000fe20003f05270 */
[----:B------:R-:W-:Y:S05]  /*9090*/  WARPSYNC.ALL ;  /* 0x0000000000007948 */ /* 0x000fea0003800000 */
[----:B------:R-:W-:Y:S01]  /*90a0*/  R2UR UR4, R39 ;  /* 0x00000000270472ca */ /* 0x000fe200000e0000 */
[--C-:B-1----:R-:W-:Y:S01]  /*90b0*/  HADD2.F32 R40, -RZ, R48.reuse.H0_H0 ;  /* 0x20000030ff287230 */ /* 0x102fe20000004100 */
[----:B------:R-:W-:Y:S01]  /*90c0*/  IADD3 R98, PT, PT, R98, 0xd0, RZ ;  /* 0x000000d062627810 */ /* 0x000fe20007ffe0ff */
[----:B------:R-:W-:Y:S01]  /*90d0*/  HADD2.F32 R42, -RZ, R48.H1_H1 ;  /* 0x30000030ff2a7230 */ /* 0x000fe20000004100 */
[----:B------:R-:W-:Y:S01]  /*90e0*/  BSSY.RECONVERGENT B0, `(.L_x_141) ;  /* 0x000008e000007945 */ /* 0x000fe20003800200 */
[--C-:B------:R-:W-:Y:S01]  /*90f0*/  HADD2.F32 R43, -RZ, R49.reuse.H0_H0 ;  /* 0x20000031ff2b7230 */ /* 0x100fe20000004100 */
[----:B------:R-:W-:Y:S01]  /*9100*/  LOP3.LUT R98, R98, 0xfefffff8, RZ, 0xc0, !PT ;  /* 0xfefffff862627812 */ /* 0x000fe200078ec0ff */
[----:B------:R-:W-:Y:S02]  /*9110*/  HADD2.F32 R44, -RZ, R49.H1_H1 ;  /* 0x30000031ff2c7230 */ /* 0x000fe40000004100 */
[--C-:B------:R-:W-:Y:S02]  /*9120*/  HADD2.F32 R45, -RZ, R50.reuse.H0_H0 ;  /* 0x20000032ff2d7230 */ /* 0x100fe40000004100 */
[----:B------:R-:W-:Y:S02]  /*9130*/  HADD2.F32 R46, -RZ, R50.H1_H1 ;  /* 0x30000032ff2e7230 */ /* 0x000fe40000004100 */
[----:B------:R-:W1:Y:S01]  /*9140*/  LDTM.x32 R4, tmem[UR4+0x60] ;  /* 0x00006004000479ee */ /* 0x000e6200082c0000 */
[----:B------:R-:W-:Y:S01]  /*9150*/  NOP ;  /* 0x0000000000007918 */ /* 0x000fe20000000000 */
[----:B-1----:R1:W-:Y:S01]  /*9160*/  SYNCS.ARRIVE.TRANS64.RED.A1T0 RZ, [R98+URZ], RZ ;  /* 0x000000ff62ff79a7 */ /* 0x0023e200081004ff */
[--C-:B------:R-:W-:Y:S02]  /*9170*/  HADD2.F32 R47, -RZ, R51.reuse.H0_H0 ;  /* 0x20000033ff2f7230 */ /* 0x100fe40000004100 */
[----:B------:R-:W-:Y:S02]  /*9180*/  HADD2.F32 R48, -RZ, R51.H1_H1 ;  /* 0x30000033ff307230 */ /* 0x000fe40000004100 */
[--C-:B------:R-:W-:Y:S02]  /*9190*/  HADD2.F32 R49, -RZ, R56.reuse.H0_H0 ;  /* 0x20000038ff317230 */ /* 0x100fe40000004100 */
[----:B------:R-:W-:Y:S02]  /*91a0*/  HADD2.F32 R51, -RZ, R56.H1_H1 ;  /* 0x30000038ff337230 */ /* 0x000fe40000004100 */
[--C-:B------:R-:W-:Y:S02]  /*91b0*/  HADD2.F32 R50, -RZ, R57.reuse.H0_H0 ;  /* 0x20000039ff327230 */ /* 0x100fe40000004100 */
[----:B---3--:R-:W-:Y:S02]  /*91c0*/  HADD2.F32 R52, -RZ, R57.H1_H1 ;  /* 0x30000039ff347230 */ /* 0x008fe40000004100 */
[--C-:B------:R-:W-:Y:S02]  /*91d0*/  HADD2.F32 R53, -RZ, R58.reuse.H0_H0 ;  /* 0x2000003aff357230 */ /* 0x100fe40000004100 */
[----:B------:R-:W-:Y:S02]  /*91e0*/  HADD2.F32 R54, -RZ, R58.H1_H1 ;  /* 0x3000003aff367230 */ /* 0x000fe40000004100 */
[--C-:B------:R-:W-:Y:S02]  /*91f0*/  HADD2.F32 R55, -RZ, R59.reuse.H0_H0 ;  /* 0x2000003bff377230 */ /* 0x100fe40000004100 */
[----:B------:R-:W-:Y:S02]  /*9200*/  HADD2.F32 R56, -RZ, R59.H1_H1 ;  /* 0x3000003bff387230 */ /* 0x000fe40000004100 */
[--C-:B------:R-:W-:Y:S02]  /*9210*/  HADD2.F32 R57, -RZ, R64.reuse.H0_H0 ;  /* 0x20000040ff397230 */ /* 0x100fe40000004100 */
[C---:B------:R-:W-:Y:S01]  /*9220*/  FMUL R4, R38.reuse, R4 ;  /* 0x0000000426047220 */ /* 0x040fe20000400000 */
[C---:B------:R-:W-:Y:S01]  /*9230*/  FMUL R5, R38.reuse, R5 ;  /* 0x0000000526057220 */ /* 0x040fe20000400000 */
[C---:B------:R-:W-:Y:S01]  /*9240*/  FMUL R6, R38.reuse, R6 ;  /* 0x0000000626067220 */ /* 0x040fe20000400000 */
[C---:B------:R-:W-:Y:S01]  /*9250*/  FMUL R7, R38.reuse, R7 ;  /* 0x0000000726077220 */ /* 0x040fe20000400000 */
[C---:B------:R-:W-:Y:S01]  /*9260*/  FFMA R4, R41.reuse, R40, R4 ;  /* 0x0000002829047223 */ /* 0x040fe20000000004 */
[C---:B------:R-:W-:Y:S01]  /*9270*/  FFMA R5, R41.reuse, R42, R5 ;  /* 0x0000002a29057223 */ /* 0x040fe20000000005 */
[C---:B------:R-:W-:Y:S01]  /*9280*/  FFMA R6, R41.reuse, R43, R6 ;  /* 0x0000002b29067223 */ /* 0x040fe20000000006 */
[----:B------:R-:W-:Y:S01]  /*9290*/  FFMA R7, R41, R44, R7 ;  /* 0x0000002c29077223 */ /* 0x000fe20000000007 */
[C---:B------:R-:W-:Y:S01]  /*92a0*/  FMUL R8, R38.reuse, R8 ;  /* 0x0000000826087220 */ /* 0x040fe20000400000 */
[C---:B------:R-:W-:Y:S01]  /*92b0*/  FMUL R9, R38.reuse, R9 ;  /* 0x0000000926097220 */ /* 0x040fe20000400000 */
[----:B------:R-:W-:Y:S01]  /*92c0*/  F2FP.F16.F32.PACK_AB R100, R5, R4 ;  /* 0x000000040564723e */ /* 0x000fe200000000ff */
[C---:B------:R-:W-:Y:S01]  /*92d0*/  FMUL R10, R38.reuse, R10 ;  /* 0x0000000a260a7220 */ /* 0x040fe20000400000 */
[----:B------:R-:W-:Y:S01]  /*92e0*/  F2FP.F16.F32.PACK_AB R101, R7, R6 ;  /* 0x000000060765723e */ /* 0x000fe200000000ff */
[C---:B------:R-:W-:Y:S01]  /*92f0*/  FFMA R8, R41.reuse, R45, R8 ;  /* 0x0000002d29087223 */ /* 0x040fe20000000008 */
[C---:B------:R-:W-:Y:S01]  /*9300*/  FFMA R9, R41.reuse, R46, R9 ;  /* 0x0000002e29097223 */ /* 0x040fe20000000009 */
[----:B------:R-:W-:Y:S01]  /*9310*/  FFMA R10, R41, R47, R10 ;  /* 0x0000002f290a7223 */ /* 0x000fe2000000000a */
[C---:B------:R-:W-:Y:S01]  /*9320*/  FMUL R11, R38.reuse, R11 ;  /* 0x0000000b260b7220 */ /* 0x040fe20000400000 */
[C---:B------:R-:W-:Y:S01]  /*9330*/  FMUL R0, R38.reuse, R12 ;  /* 0x0000000c26007220 */ /* 0x040fe20000400000 */
[C---:B------:R-:W-:Y:S01]  /*9340*/  FMUL R2, R38.reuse, R13 ;  /* 0x0000000d26027220 */ /* 0x040fe20000400000 */
[----:B------:R-:W-:Y:S01]  /*9350*/  F2FP.F16.F32.PACK_AB R102, R9, R8 ;  /* 0x000000080966723e */ /* 0x000fe200000000ff */
[C---:B------:R-:W-:Y:S01]  /*9360*/  FFMA R11, R41.reuse, R48, R11 ;  /* 0x00000030290b7223 */ /* 0x040fe2000000000b */
[C---:B------:R-:W-:Y:S01]  /*9370*/  FFMA R0, R41.reuse, R49, R0 ;  /* 0x0000003129007223 */ /* 0x040fe20000000000 */
[C---:B------:R-:W-:Y:S01]  /*9380*/  FFMA R2, R41.reuse, R51, R2 ;  /* 0x0000003329027223 */ /* 0x040fe20000000002 */
[C---:B------:R-:W-:Y:S01]  /*9390*/  FMUL R3, R38.reuse, R14 ;  /* 0x0000000e26037220 */ /* 0x040fe20000400000 */
[C---:B------:R-:W-:Y:S01]  /*93a0*/  FMUL R15, R38.reuse, R15 ;  /* 0x0000000f260f7220 */ /* 0x040fe20000400000 */
[C---:B------:R-:W-:Y:S01]  /*93b0*/  FMUL R12, R38.reuse, R16 ;  /* 0x00000010260c7220 */ /* 0x040fe20000400000 */
[C---:B------:R-:W-:Y:S01]  /*93c0*/  FMUL R13, R38.reuse, R17 ;  /* 0x00000011260d7220 */ /* 0x040fe20000400000 */
[C---:B------:R-:W-:Y:S01]  /*93d0*/  FFMA R3, R41.reuse, R50, R3 ;  /* 0x0000003229037223 */ /* 0x040fe20000000003 */
[C---:B------:R-:W-:Y:S01]  /*93e0*/  FMUL R14, R38.reuse, R18 ;  /* 0x00000012260e7220 */ /* 0x040fe20000400000 */
[----:B------:R-:W-:Y:S01]  /*93f0*/  FFMA R15, R41, R52, R15 ;  /* 0x00000034290f7223 */ /* 0x000fe2000000000f */
[C---:B------:R-:W-:Y:S01]  /*9400*/  FMUL R19, R38.reuse, R19 ;  /* 0x0000001326137220 */ /* 0x040fe20000400000 */
[----:B------:R-:W-:Y:S01]  /*9410*/  F2FP.F16.F32.PACK_AB R103, R11, R10 ;  /* 0x0000000a0b67723e */ /* 0x000fe200000000ff */
[C---:B------:R-:W-:Y:S01]  /*9420*/  FFMA R12, R41.reuse, R53, R12 ;  /* 0x00000035290c7223 */ /* 0x040fe2000000000c */
[----:B------:R-:W-:Y:S02]  /*9430*/  HADD2.F32 R58, -RZ, R64.H1_H1 ;  /* 0x30000040ff3a7230 */ /* 0x000fe40000004100 */
[C---:B------:R-:W-:Y:S01]  /*9440*/  FMUL R16, R38.reuse, R20 ;  /* 0x0000001426107220 */ /* 0x040fe20000400000 */
[C---:B------:R-:W-:Y:S01]  /*9450*/  FFMA R13, R41.reuse, R54, R13 ;  /* 0x00000036290d7223 */ /* 0x040fe2000000000d */
[----:B------:R1:W-:Y:S01]  /*9460*/  STS.128 [R94+0x6000], R100 ;  /* 0x006000645e007388 */ /* 0x0003e20000000c00 */
[--C-:B------:R-:W-:Y:S02]  /*9470*/  HADD2.F32 R59, -RZ, R65.reuse.H0_H0 ;  /* 0x20000041ff3b7230 */ /* 0x100fe40000004100 */
[C---:B------:R-:W-:Y:S01]  /*9480*/  FMUL R17, R38.reuse, R21 ;  /* 0x0000001526117220 */ /* 0x040fe20000400000 */
[C---:B------:R-:W-:Y:S01]  /*9490*/  FFMA R14, R41.reuse, R55, R14 ;  /* 0x00000037290e7223 */ /* 0x040fe2000000000e */
[----:B------:R-:W-:Y:S02]  /*94a0*/  HADD2.F32 R60, -RZ, R65.H1_H1 ;  /* 0x30000041ff3c7230 */ /* 0x000fe40000004100 */
[C---:B------:R-:W-:Y:S01]  /*94b0*/  FMUL R18, R38.reuse, R22 ;  /* 0x0000001626127220 */ /* 0x040fe20000400000 */
[C---:B------:R-:W-:Y:S01]  /*94c0*/  FFMA R19, R41.reuse, R56, R19 ;  /* 0x0000003829137223 */ /* 0x040fe20000000013 */
        /* <DEDUP_REMOVED lines=13> */
[----:B------:R-:W-:Y:S01]  /*95a0*/  FMUL R27, R38, R27 ;  /* 0x0000001b261b7220 */ /* 0x000fe20000400000 */
[----:B------:R-:W-:Y:S01]  /*95b0*/  F2FP.F16.F32.PACK_AB R104, R2, R0 ;  /* 0x000000000268723e */ /* 0x000fe200000000ff */
[----:B------:R-:W-:Y:S01]  /*95c0*/  FFMA R20, R41, R61, R20 ;  /* 0x0000003d29147223 */ /* 0x000fe20000000014 */
[----:B------:R-:W-:Y:S01]  /*95d0*/  F2FP.F16.F32.PACK_AB R105, R15, R3 ;  /* 0x000000030f69723e */ /* 0x000fe200000000ff */
[----:B------:R-:W-:Y:S01]  /*95e0*/  HADD2.F32 R66, -RZ, R72.H1_H1 ;  /* 0x30000048ff427230 */ /* 0x000fe20000004100 */
[----:B------:R-:W-:Y:S01]  /*95f0*/  F2FP.F16.F32.PACK_AB R106, R13, R12 ;  /* 0x0000000c0d6a723e */ /* 0x000fe200000000ff */
[C---:B------:R-:W-:Y:S01]  /*9600*/  FMUL R24, R38.reuse, R28 ;  /* 0x0000001c26187220 */ /* 0x040fe20000400000 */
[----:B------:R-:W-:Y:S01]  /*9610*/  F2FP.F16.F32.PACK_AB R107, R19, R14 ;  /* 0x0000000e136b723e */ /* 0x000fe200000000ff */
[C---:B------:R-:W-:Y:S01]  /*9620*/  FFMA R21, R41.reuse, R62, R21 ;  /* 0x0000003e29157223 */ /* 0x040fe20000000015 */
[--C-:B------:R-:W-:Y:S02]  /*9630*/  HADD2.F32 R67, -RZ, R73.reuse.H0_H0 ;  /* 0x20000049ff437230 */ /* 0x100fe40000004100 */
[C---:B------:R-:W-:Y:S01]  /*9640*/  FMUL R25, R38.reuse, R29 ;  /* 0x0000001d26197220 */ /* 0x040fe20000400000 */
[C---:B------:R-:W-:Y:S01]  /*9650*/  FFMA R22, R41.reuse, R63, R22 ;  /* 0x0000003f29167223 */ /* 0x040fe20000000016 */
[----:B------:R1:W-:Y:S01]  /*9660*/  STS.128 [R93+0x6010], R104 ;  /* 0x006010685d007388 */ /* 0x0003e20000000c00 */
        /* <DEDUP_REMOVED lines=47> */
[----:B---3--:R-:W-:Y:S04]  /*9960*/  UIADD3 UR4, UP0, UPT, UR6, 0x680, URZ ;  /* 0x0000068006047890 */ /* 0x008fe8000ff1e0ff */
[----:B------:R-:W-:Y:S09]  /*9970*/  UIADD3.X UR5, UPT, UPT, URZ, UR7, URZ, UP0, !UPT ;  /* 0x00000007ff057290 */ /* 0x000ff200087fe4ff */
[----:B------:R3:W-:Y:S01]  /*9980*/  UTMASTG.3D [UR12], [UR4] ;  /* 0x0000000c040073b5 */ /* 0x0007e20008010000 */
[----:B------:R3:W-:Y:S01]  /*9990*/  UTMASTG.3D [UR8], [UR4] ;  /* 0x00000008040073b5 */ /* 0x0007e20008010000 */
[----:B------:R0:W-:Y:S01]  /*99a0*/  UTMACMDFLUSH ;  /* 0x00000000000079b7 */ /* 0x0001e20000000000 */
[----:B---3--:R-:W-:Y:S04]  /*99b0*/  DEPBAR.LE SB0, 0x1 ;  /* 0x000080400000791a */ /* 0x008fe80000000000 */
.L_x_142:
[----:B------:R-:W-:Y:S05]  /*99c0*/  BSYNC.RECONVERGENT B0 ;  /* 0x0000000000007941 */ /* 0x000fea0003800200 */
.L_x_141:
[----:B------:R-:W-:Y:S01]  /*99d0*/  BAR.SYNC.DEFER_BLOCKING 0x1, 0x80 ;  /* 0x0042000000007b1d */ /* 0x000fe20000010000 */
[----:B------:R-:W-:Y:S01]  /*99e0*/  UISETP.NE.AND UP0, UPT, UR47, -0x4, UPT ;  /* 0xfffffffc2f00788c */ /* 0x000fe2000bf05270 */
[----:B------:R-:W-:Y:S08]  /*99f0*/  IADD3 R0, PT, PT, R36, 0x1, RZ ;  /* 0x0000000124007810 */ /* 0x000ff00007ffe0ff */
[----:B------:R-:W-:Y:S05]  /*9a00*/  BRA.U !UP0, `(.L_x_143) ;  /* 0x0000000108247547 */ /* 0x000fea000b800000 */
[----:B------:R-:W-:Y:S01]  /*9a10*/  ISETP.NE.AND P0, PT, R97, RZ, PT ;  /* 0x000000ff6100720c */ /* 0x000fe20003f05270 */
[----:B------:R-:W-:Y:S01]  /*9a20*/  IMAD.U32 R2, RZ, RZ, UR46 ;  /* 0x0000002eff027e24 */ /* 0x000fe2000f8e00ff */
[----:B------:R-:W-:Y:S04]  /*9a30*/  UIADD3 UR4, UPT, UPT, UR46, 0x1, URZ ;  /* 0x000000012e047890 */ /* 0x000fe8000fffe0ff */
[----:B------:R-:W-:Y:S04]  /*9a40*/  UISETP.NE.AND UP0, UPT, UR4, 0x4, UPT ;  /* 0x000000040400788c */ /* 0x000fe8000bf05270 */
[----:B------:R-:W-:Y:S03]  /*9a50*/  USEL UR46, UR4, URZ, UP0 ;  /* 0x000000ff042e7287 */ /* 0x000fe60008000000 */
[----:B------:R-:W-:Y:S05]  /*9a60*/  @P0 LEA R2, R2, UR43, 0x3 ;  /* 0x0000002b02020c11 */ /* 0x000fea000f8e18ff */
[----:B------:R-:W-:Y:S05]  /*9a70*/  @P0 VIADD R2, R2, 0x60 ;  /* 0x0000006002020836 */ /* 0x000fea0000000000 */
[----:B------:R-:W-:Y:S04]  /*9a80*/  @P0 PRMT R2, R99, 0x654, R2 ;  /* 0x0000065463020816 */ /* 0x000fe80000000002 */
[----:B------:R3:W-:Y:S03]  /*9a90*/  @P0 SYNCS.ARRIVE.TRANS64.RED.A1T0 RZ, [R2+URZ], RZ ;  /* 0x000000ff02ff09a7 */ /* 0x0007e600081004ff */
.L_x_143:
[----:B------:R-:W-:Y:S01]  /*9aa0*/  R2UR UR5, R82 ;  /* 0x00000000520572ca */ /* 0x000fe200000e0000 */
[----:B------:R-:W-:Y:S01]  /*9ab0*/  UISETP.NE.AND UP0, UPT, UR61, URZ, UPT ;  /* 0x000000ff3d00728c */ /* 0x000fe2000bf05270 */
[----:B------:R-:W-:Y:S01]  /*9ac0*/  R2UR UR4, R83 ;  /* 0x00000000530472ca */ /* 0x000fe200000e0000 */
[----:B------:R-:W-:Y:S01]  /*9ad0*/  UIADD3 UR47, UPT, UPT, UR47, 0x4, URZ ;  /* 0x000000042f2f7890 */ /* 0x000fe2000fffe0ff */
[----:B------:R-:W-:Y:S01]  /*9ae0*/  ISETP.NE.AND P0, PT, R87, 0x2, PT ;  /* 0x000000025700780c */ /* 0x000fe20003f05270 */
[----:B------:R-:W-:Y:S01]  /*9af0*/  UMOV UR36, UR60 ;  /* 0x0000003c00247c82 */ /* 0x000fe20008000000 */
[----:B------:R-:W-:Y:S02]  /*9b00*/  ISETP.NE.AND P1, PT, R0, 0x4, PT ;  /* 0x000000040000780c */ /* 0x000fe40003f25270 */
[----:B---3--:R-:W-:Y:S02]  /*9b10*/  SEL R2, RZ, 0x1, P0 ;  /* 0x00000001ff027807 */ /* 0x008fe40000000000 */
[----:B------:R-:W-:Y:S02]  /*9b20*/  SEL R3, RZ, 0x1, P1 ;  /* 0x00000001ff037807 */ /* 0x000fe40000800000 */
[----:B------:R-:W-:Y:S01]  /*9b30*/  LOP3.LUT R89, R89, R2, RZ, 0x3c, !PT ;  /* 0x0000000259597212 */ /* 0x000fe200078e3cff */
[----:B------:R-:W-:Y:S01]  /*9b40*/  UIADD3 UR32, UPT, UPT, UR37, UR5, URZ ;  /* 0x0000000525207290 */ /* 0x000fe2000fffe0ff */
[----:B------:R-:W-:Y:S01]  /*9b50*/  LOP3.LUT R90, R90, R3, RZ, 0x3c, !PT ;  /* 0x000000035a5a7212 */ /* 0x000fe200078e3cff */
[----:B------:R-:W-:Y:S01]  /*9b60*/  UIADD3 UR20, UPT, UPT, UR38, UR4, URZ ;  /* 0x0000000426147290 */ /* 0x000fe2000fffe0ff */
[----:B------:R-:W-:Y:S02]  /*9b70*/  SEL R87, R87, RZ, P0 ;  /* 0x000000ff57577207 */ /* 0x000fe40000000000 */
[----:B------:R-:W-:Y:S01]  /*9b80*/  SEL R36, R0, RZ, P1 ;  /* 0x000000ff00247207 */ /* 0x000fe20000800000 */
[----:B------:R-:W-:Y:S08]  /*9b90*/  BRA.U UP0, `(.L_x_144) ;  /* 0xffffffbd00a07547 */ /* 0x000ff0000b83ffff */
[----:B------:R-:W-:-:S13]  /*9ba0*/  R2UR UR4, R84 ;  /* 0x00000000540472ca */ /* 0x000fda00000e0000 */
[----:B------:R-:W-:-:S09]  /*9bb0*/  UISETP.NE.AND UP0, UPT, UR4, URZ, UPT ;  /* 0x000000ff0400728c */ /* 0x000fd2000bf05270 */
[----:B------:R-:W-:Y:S05]  /*9bc0*/  BRA.U !UP0, `(.L_x_145) ;  /* 0x0000000108487547 */ /* 0x000fea000b800000 */
[----:B------:R-:W3:Y:S02]  /*9bd0*/  LDCU.64 UR4, c[0x0][0x890] ;  /* 0x00011200ff0477ac */ /* 0x000ee40008000a00 */
[----:B---3--:R-:W-:-:S04]  /*9be0*/  UISETP.NE.U32.AND UP0, UPT, UR4, URZ, UPT ;  /* 0x000000ff0400728c */ /* 0x008fc8000bf05070 */
[----:B------:R-:W-:-:S09]  /*9bf0*/  UISETP.NE.AND.EX UP0, UPT, UR5, URZ, UPT, UP0 ;  /* 0x000000ff0500728c */ /* 0x000fd2000bf05300 */
[----:B------:R-:W-:Y:S05]  /*9c00*/  BRA.U UP0, `(.L_x_146) ;  /* 0x00000001000c7547 */ /* 0x000fea000b800000 */
[----:B------:R-:W-:-:S13]  /*9c10*/  FSETP.NEU.AND P0, PT, R41, RZ, PT ;  /* 0x000000ff2900720b */ /* 0x000fda0003f0d000 */
[----:B------:R-:W-:Y:S05]  /*9c20*/  @!P0 EXIT ;  /* 0x000000000000894d */ /* 0x000fea0003800000 */
[----:B------:R-:W-:Y:S05]  /*9c30*/  BRA `(.L_x_145) ;  /* 0x00000000002c7947 */ /* 0x000fea0003800000 */
.L_x_146:
[----:B------:R-:W-:Y:S01]  /*9c40*/  ISETP.NE.AND P0, PT, R86, RZ, PT ;  /* 0x000000ff5600720c */ /* 0x000fe20003f05270 */
[----:B------:R-:W-:-:S12]  /*9c50*/  BSSY.RECONVERGENT B0, `(.L_x_145) ;  /* 0x0000009000007945 */ /* 0x000fd80003800200 */
[----:B------:R-:W-:Y:S05]  /*9c60*/  @P0 BRA `(.L_x_147) ;  /* 0x0000000000140947 */ /* 0x000fea0003800000 */
[----:B------:R-:W3:Y:S02]  /*9c70*/  LDCU.64 UR4, c[0x0][0x888] ;  /* 0x00011100ff0477ac */ /* 0x000ee40008000a00 */
[----:B---3--:R-:W-:-:S04]  /*9c80*/  ISETP.NE.U32.AND P0, PT, RZ, UR4, PT ;  /* 0x00000004ff007c0c */ /* 0x008fc8000bf05070 */
[----:B------:R-:W-:-:S13]  /*9c90*/  ISETP.NE.AND.EX P0, PT, RZ, UR5, PT, P0 ;  /* 0x00000005ff007c0c */ /* 0x000fda000bf05300 */
[----:B------:R-:W-:Y:S05]  /*9ca0*/  @!P0 EXIT ;  /* 0x000000000000894d */ /* 0x000fea0003800000 */
[----:B------:R-:W-:Y:S05]  /*9cb0*/  BRA `(.L_x_148) ;  /* 0x0000000000087947 */ /* 0x000fea0003800000 */
.L_x_147:
[----:B------:R-:W-:-:S13]  /*9cc0*/  FSETP.NEU.AND P0, PT, R41, RZ, PT ;  /* 0x000000ff2900720b */ /* 0x000fda0003f0d000 */
[----:B------:R-:W-:Y:S05]  /*9cd0*/  @!P0 EXIT ;  /* 0x000000000000894d */ /* 0x000fea0003800000 */
.L_x_148:
[----:B------:R-:W-:Y:S05]  /*9ce0*/  BSYNC.RECONVERGENT B0 ;  /* 0x0000000000007941 */ /* 0x000fea0003800200 */
.L_x_145:
[----:B------:R-:W3:Y:S01]  /*9cf0*/  S2UR UR5, SR_CgaCtaId ;  /* 0x00000000000579c3 */ /* 0x000ee20000008800 */
[----:B------:R-:W-:Y:S01]  /*9d00*/  ULEA UR4, UR46, UR43, 0x3 ;  /* 0x0000002b2e047291 */ /* 0x000fe2000f8e18ff */
[----:B------:R-:W-:-:S04]  /*9d10*/  DEPBAR.LE SB0, 0x0 ;  /* 0x000080000000791a */ /* 0x000fc80000000000 */
[----:B------:R-:W-:-:S04]  /*9d20*/  UIADD3 UR4, UPT, UPT, UR4, 0x60, URZ ;  /* 0x0000006004047890 */ /* 0x000fc8000fffe0ff */
[----:B---3--:R-:W-:-:S09]  /*9d30*/  UPRMT UR4, UR5, 0x654, UR4 ;  /* 0x0000065405047896 */ /* 0x008fd20008000004 */
[----:B------:R-:W-:Y:S01]  /*9d40*/  SYNCS.ARRIVE.TRANS64.RED.A1T0 RZ, [UR4], RZ ;  /* 0x000000ffffff79a7 */ /* 0x000fe20008100404 */
[----:B------:R-:W-:Y:S05]  /*9d50*/  EXIT ;  /* 0x000000000000794d */ /* 0x000fea0003800000 */
.L_x_24:
[----:B-1----:R1:W2:Y:S02]  /*9d60*/  SYNCS.PHASECHK.TRANS64.TRYWAIT P0, [R0+URZ+0x100], R3 ;  /* 0x00010003000075a7 */ /* 0x0022a400080011ff */
[----:B--2---:R-:W-:Y:S05]  /*9d70*/  @!P0 NANOSLEEP.SYNCS 0x989680 ;  /* 0x009896800000895d */ /* 0x004fea0003900000 */
[----:B------:R-:W2:Y:S02]  /*9d80*/  @!P0 SYNCS.PHASECHK.TRANS64 P0, [R0+URZ+0x100], R3 ;  /* 0x00010003000085a7 */ /* 0x000ea400080010ff */
[----:B--2---:R-:W-:Y:S05]  /*9d90*/  @!P0 BRA `(.L_x_24) ;  /* 0xfffffffc00f08947 */ /* 0x004fea000383ffff */
[----:B------:R-:W-:Y:S05]  /*9da0*/  BRA `(.L_x_149) ;  /* 0xffffff7c00547947 */ /* 0x000fea000383ffff */
.L_x_27:
[----:B-1----:R-:W-:-:S07]  /*9db0*/  MOV R0, UR33 ;  /* 0x0000002100007c02 */ /* 0x002fce0008000f00 */
.L_x_150:
[----:B-1----:R1:W2:Y:S02]  /*9dc0*/  SYNCS.PHASECHK.TRANS64.TRYWAIT P0, [R0+URZ+0x20], R3 ;  /* 0x00002003000075a7 */ /* 0x0022a400080011ff */
[----:B--2---:R-:W-:Y:S05]  /*9dd0*/  @!P0 NANOSLEEP.SYNCS 0x989680 ;  /* 0x009896800000895d */ /* 0x004fea0003900000 */
[----:B------:R-:W2:Y:S02]  /*9de0*/  @!P0 SYNCS.PHASECHK.TRANS64 P0, [R0+URZ+0x20], R3 ;  /* 0x00002003000085a7 */ /* 0x000ea400080010ff */
[----:B--2---:R-:W-:Y:S05]  /*9df0*/  @!P0 BRA `(.L_x_150) ;  /* 0xfffffffc00f08947 */ /* 0x004fea000383ffff */
[----:B------:R-:W-:Y:S05]  /*9e00*/  BRA `(.L_x_26) ;  /* 0xffffff7c00a47947 */ /* 0x000fea000383ffff */
.L_x_34:
[----:B-1----:R-:W-:-:S07]  /*9e10*/  MOV R0, UR17 ;  /* 0x0000001100007c02 */ /* 0x002fce0008000f00 */
.L_x_151:
[----:B-1----:R1:W2:Y:S02]  /*9e20*/  SYNCS.PHASECHK.TRANS64.TRYWAIT P0, [R0+URZ+0x20], R3 ;  /* 0x00002003000075a7 */ /* 0x0022a400080011ff */
[----:B--2---:R-:W-:Y:S05]  /*9e30*/  @!P0 NANOSLEEP.SYNCS 0x989680 ;  /* 0x009896800000895d */ /* 0x004fea0003900000 */
[----:B------:R-:W2:Y:S02]  /*9e40*/  @!P0 SYNCS.PHASECHK.TRANS64 P0, [R0+URZ+0x20], R3 ;  /* 0x00002003000085a7 */ /* 0x000ea400080010ff */
[----:B--2---:R-:W-:Y:S05]  /*9e50*/  @!P0 BRA `(.L_x_151) ;  /* 0xfffffffc00f08947 */ /* 0x004fea000383ffff */
[----:B------:R-:W-:Y:S05]  /*9e60*/  BRA `(.L_x_33) ;  /* 0xffffff8000687947 */ /* 0x000fea000383ffff */
.L_x_39:
[----:B-1----:R1:W2:Y:S02]  /*9e70*/  SYNCS.PHASECHK.TRANS64.TRYWAIT P0, [R3+URZ+0x90], R0 ;  /* 0x00009000030075a7 */ /* 0x0022a400080011ff */
[----:B--2---:R-:W-:Y:S05]  /*9e80*/  @!P0 NANOSLEEP.SYNCS 0x989680 ;  /* 0x009896800000895d */ /* 0x004fea0003900000 */
[----:B------:R-:W2:Y:S02]  /*9e90*/  @!P0 SYNCS.PHASECHK.TRANS64 P0, [R3+URZ+0x90], R0 ;  /* 0x00009000030085a7 */ /* 0x000ea400080010ff */
[----:B--2---:R-:W-:Y:S05]  /*9ea0*/  @!P0 BRA `(.L_x_39) ;  /* 0xfffffffc00f08947 */ /* 0x004fea000383ffff */
[----:B------:R-:W-:Y:S05]  /*9eb0*/  BRA `(.L_x_152) ;  /* 0xffffff84000c7947 */ /* 0x000fea000383ffff */
.L_x_43:
[----:B-1----:R-:W-:-:S07]  /*9ec0*/  MOV R0, UR4 ;  /* 0x0000000400007c02 */ /* 0x002fce0008000f00 */
.L_x_153:
[----:B-1----:R1:W2:Y:S02]  /*9ed0*/  SYNCS.PHASECHK.TRANS64.TRYWAIT P0, [R0+URZ], R3 ;  /* 0x00000003000075a7 */ /* 0x0022a400080011ff */
[----:B--2---:R-:W-:Y:S05]  /*9ee0*/  @!P0 NANOSLEEP.SYNCS 0x989680 ;  /* 0x009896800000895d */ /* 0x004fea0003900000 */
[----:B------:R-:W2:Y:S02]  /*9ef0*/  @!P0 SYNCS.PHASECHK.TRANS64 P0, [R0+URZ], R3 ;  /* 0x00000003000085a7 */ /* 0x000ea400080010ff */
[----:B--2---:R-:W-:Y:S05]  /*9f00*/  @!P0 BRA `(.L_x_153) ;  /* 0xfffffffc00f08947 */ /* 0x004fea000383ffff */
[----:B------:R-:W-:Y:S05]  /*9f10*/  BRA `(.L_x_154) ;  /* 0xffffff8800b87947 */ /* 0x000fea000383ffff */
.L_x_44:
[----:B------:R-:W-:-:S07]  /*9f20*/  MOV R0, UR5 ;  /* 0x0000000500007c02 */ /* 0x000fce0008000f00 */
.L_x_155:
[----:B-1----:R1:W2:Y:S02]  /*9f30*/  SYNCS.PHASECHK.TRANS64.TRYWAIT P0, [R0+URZ], R3 ;  /* 0x00000003000075a7 */ /* 0x0022a400080011ff */
[----:B--2---:R-:W-:Y:S05]  /*9f40*/  @!P0 NANOSLEEP.SYNCS 0x989680 ;  /* 0x009896800000895d */ /* 0x004fea0003900000 */
[----:B------:R-:W2:Y:S02]  /*9f50*/  @!P0 SYNCS.PHASECHK.TRANS64 P0, [R0+URZ], R3 ;  /* 0x00000003000085a7 */ /* 0x000ea400080010ff */
[----:B--2---:R-:W-:Y:S05]  /*9f60*/  @!P0 BRA `(.L_x_155) ;  /* 0xfffffffc00f08947 */ /* 0x004fea000383ffff */
[----:B------:R-:W-:Y:S05]  /*9f70*/  BRA `(.L_x_156) ;  /* 0xffffff8800c47947 */ /* 0x000fea000383ffff */
.L_x_45:
[----:B------:R-:W-:-:S07]  /*9f80*/  MOV R0, UR5 ;  /* 0x0000000500007c02 */ /* 0x000fce0008000f00 */
.L_x_157:
[----:B-1----:R1:W2:Y:S02]  /*9f90*/  SYNCS.PHASECHK.TRANS64.TRYWAIT P0, [R0+URZ], R3 ;  /* 0x00000003000075a7 */ /* 0x0022a400080011ff */
[----:B--2---:R-:W-:Y:S05]  /*9fa0*/  @!P0 NANOSLEEP.SYNCS 0x989680 ;  /* 0x009896800000895d */ /* 0x004fea0003900000 */
[----:B------:R-:W2:Y:S02]  /*9fb0*/  @!P0 SYNCS.PHASECHK.TRANS64 P0, [R0+URZ], R3 ;  /* 0x00000003000085a7 */ /* 0x000ea400080010ff */
[----:B--2---:R-:W-:Y:S05]  /*9fc0*/  @!P0 BRA `(.L_x_157) ;  /* 0xfffffffc00f08947 */ /* 0x004fea000383ffff */
[----:B------:R-:W-:Y:S05]  /*9fd0*/  BRA `(.L_x_158) ;  /* 0xffffff8800d07947 */ /* 0x000fea000383ffff */
.L_x_48:
[----:B-1----:R1:W2:Y:S02]  /*9fe0*/  SYNCS.PHASECHK.TRANS64.TRYWAIT P0, [R0+URZ+0xf0], R5 ;  /* 0x0000f005000075a7 */ /* 0x0022a400080011ff */
[----:B--2---:R-:W-:Y:S05]  /*9ff0*/  @!P0 NANOSLEEP.SYNCS 0x989680 ;  /* 0x009896800000895d */ /* 0x004fea0003900000 */
[----:B------:R-:W2:Y:S02]  /*a000*/  @!P0 SYNCS.PHASECHK.TRANS64 P0, [R0+URZ+0xf0], R5 ;  /* 0x0000f005000085a7 */ /* 0x000ea400080010ff */
[----:B--2---:R-:W-:Y:S05]  /*a010*/  @!P0 BRA `(.L_x_48) ;  /* 0xfffffffc00f08947 */ /* 0x004fea000383ffff */
[----:B------:R-:W-:Y:S05]  /*a020*/  BRA `(.L_x_159) ;  /* 0xffffff8c00347947 */ /* 0x000fea000383ffff */
.L_x_49:
[----:B------:R-:W-:-:S07]  /*a030*/  MOV R0, UR4 ;  /* 0x0000000400007c02 */ /* 0x000fce0008000f00 */
.L_x_160:
[----:B-1----:R1:W2:Y:S02]  /*a040*/  SYNCS.PHASECHK.TRANS64.TRYWAIT P0, [R0+URZ+0xa0], R7 ;  /* 0x0000a007000075a7 */ /* 0x0022a400080011ff */
[----:B--2---:R-:W-:Y:S05]  /*a050*/  @!P0 NANOSLEEP.SYNCS 0x989680 ;  /* 0x009896800000895d */ /* 0x004fea0003900000 */
[----:B------:R-:W2:Y:S02]  /*a060*/  @!P0 SYNCS.PHASECHK.TRANS64 P0, [R0+URZ+0xa0], R7 ;  /* 0x0000a007000085a7 */ /* 0x000ea400080010ff */
[----:B--2---:R-:W-:Y:S05]  /*a070*/  @!P0 BRA `(.L_x_160) ;  /* 0xfffffffc00f08947 */ /* 0x004fea000383ffff */
[----:B------:R-:W-:Y:S05]  /*a080*/  BRA `(.L_x_161) ;  /* 0xffffff8c00447947 */ /* 0x000fea000383ffff */
.L_x_50:
[----:B-1----:R1:W2:Y:S02]  /*a090*/  SYNCS.PHASECHK.TRANS64.TRYWAIT P1, [R0+URZ+0x90], R5 ;  /* 0x00009005000075a7 */ /* 0x0022a400080211ff */
[----:B--2---:R-:W-:Y:S05]  /*a0a0*/  @!P1 NANOSLEEP.SYNCS 0x989680 ;  /* 0x009896800000995d */ /* 0x004fea0003900000 */
[----:B------:R-:W2:Y:S02]  /*a0b0*/  @!P1 SYNCS.PHASECHK.TRANS64 P1, [R0+URZ+0x90], R5 ;  /* 0x00009005000095a7 */ /* 0x000ea400080210ff */
[----:B--2---:R-:W-:Y:S05]  /*a0c0*/  @!P1 BRA `(.L_x_50) ;  /* 0xfffffffc00f09947 */ /* 0x004fea000383ffff */
[----:B------:R-:W-:Y:S05]  /*a0d0*/  BRA `(.L_x_162) ;  /* 0xffffff8c00747947 */ /* 0x000fea000383ffff */
.L_x_53:
[----:B------:R-:W-:-:S07]  /*a0e0*/  MOV R0, UR4 ;  /* 0x0000000400007c02 */ /* 0x000fce0008000f00 */
.L_x_163:
[----:B-1----:R1:W2:Y:S02]  /*a0f0*/  SYNCS.PHASECHK.TRANS64.TRYWAIT P0, [R0+URZ+0xa0], R3 ;  /* 0x0000a003000075a7 */ /* 0x0022a400080011ff */
[----:B--2---:R-:W-:Y:S05]  /*a100*/  @!P0 NANOSLEEP.SYNCS 0x989680 ;  /* 0x009896800000895d */ /* 0x004fea0003900000 */
[----:B------:R-:W2:Y:S02]  /*a110*/  @!P0 SYNCS.PHASECHK.TRANS64 P0, [R0+URZ+0xa0], R3 ;  /* 0x0000a003000085a7 */ /* 0x000ea400080010ff */
[----:B--2---:R-:W-:Y:S05]  /*a120*/  @!P0 BRA `(.L_x_163) ;  /* 0xfffffffc00f08947 */ /* 0x004fea000383ffff */
[----:B------:R-:W-:Y:S05]  /*a130*/  BRA `(.L_x_52) ;  /* 0xffffff8c00c87947 */ /* 0x000fea000383ffff */
.L_x_62:
[----:B-1----:R-:W-:-:S04]  /*a140*/  MOV R5, UR5 ;  /* 0x0000000500057c02 */ /* 0x002fc80008000f00 */
[----:B------:R1:W2:Y:S03]  /*a150*/  SYNCS.PHASECHK.TRANS64.TRYWAIT P0, [R5+URZ+0x8], R6 ;  /* 0x00000806050075a7 */ /* 0x0002a600080011ff */
[----:B--2---:R-:W-:Y:S05]  /*a160*/  @!P0 NANOSLEEP.SYNCS 0x989680 ;  /* 0x009896800000895d */ /* 0x004fea0003900000 */
[----:B------:R-:W2:Y:S02]  /*a170*/  @!P0 SYNCS.PHASECHK.TRANS64 P0, [R5+URZ+0x8], R6 ;  /* 0x00000806050085a7 */ /* 0x000ea400080010ff */
[----:B--2---:R-:W-:Y:S05]  /*a180*/  @!P0 BRA `(.L_x_62) ;  /* 0xfffffffc00ec8947 */ /* 0x004fea000383ffff */
[----:B------:R-:W-:Y:S05]  /*a190*/  BRA `(.L_x_61) ;  /* 0xffffff9000807947 */ /* 0x000fea000383ffff */
.L_x_64:
[----:B------:R-:W-:Y:S01]  /*a1a0*/  BSSY B0, `(.L_x_164) ;  /* 0x0000006000007945 */ /* 0x000fe20003800000 */
[----:B------:R-:W-:-:S07]  /*a1b0*/  MOV R15, 0xffffffff ;  /* 0xffffffff000f7802 */ /* 0x000fce0000000f00 */
[----:B-1---5:R-:W-:Y:S05]  /*a1c0*/  WARPSYNC.COLLECTIVE R15, `(.L_x_165) ;  /* 0x000000000f0c7348 */ /* 0x022fea0003c00000 */
[----:B------:R-:W-:Y:S02]  /*a1d0*/  ELECT P6, UR79, PT ;  /* 0x00000000004f782f */ /* 0x000fe400038c0000 */
[----:B------:R-:W-:Y:S01]  /*a1e0*/  MOV R14, UR79 ;  /* 0x0000004f000e7c02 */ /* 0x000fe20008000f00 */
[----:B-1---5:R-:W-:Y:S10]  /*a1f0*/  ENDCOLLECTIVE ;  /* 0x000000000000791b */ /* 0x022ff40003800000 */
.L_x_165:
[----:B------:R-:W-:Y:S05]  /*a200*/  BSYNC B0 ;  /* 0x0000000000007941 */ /* 0x000fea0003800000 */
.L_x_164:
[----:B------:R-:W-:Y:S01]  /*a210*/  PLOP3.LUT P0, PT, P6, PT, PT, 0x80, 0x8 ;  /* 0x000000000008781c */ /* 0x000fe2000370f070 */
[----:B------:R-:W-:-:S12]  /*a220*/  BRA `(.L_x_166) ;  /* 0xffffff9000ac7947 */ /* 0x000fd8000383ffff */
.L_x_66:
[----:B-1----:R-:W-:-:S04]  /*a230*/  MOV R3, UR5 ;  /* 0x0000000500037c02 */ /* 0x002fc80008000f00 */
[----:B------:R1:W2:Y:S03]  /*a240*/  SYNCS.PHASECHK.TRANS64.TRYWAIT P0, [R3+URZ+0x8], R4 ;  /* 0x00000804030075a7 */ /* 0x0002a600080011ff */
[----:B--2---:R-:W-:Y:S05]  /*a250*/  @!P0 NANOSLEEP.SYNCS 0x989680 ;  /* 0x009896800000895d */ /* 0x004fea0003900000 */
[----:B------:R-:W2:Y:S02]  /*a260*/  @!P0 SYNCS.PHASECHK.TRANS64 P0, [R3+URZ+0x8], R4 ;  /* 0x00000804030085a7 */ /* 0x000ea400080010ff */
[----:B--2---:R-:W-:Y:S05]  /*a270*/  @!P0 BRA `(.L_x_66) ;  /* 0xfffffffc00ec8947 */ /* 0x004fea000383ffff */
[----:B------:R-:W-:Y:S05]  /*a280*/  BRA `(.L_x_65) ;  /* 0xffffff9000b07947 */ /* 0x000fea000383ffff */
.L_x_67:
[----:B-1----:R1:W2:Y:S02]  /*a290*/  SYNCS.PHASECHK.TRANS64.TRYWAIT P0, [R0+URZ+0x90], R5 ;  /* 0x00009005000075a7 */ /* 0x0022a400080011ff */
[----:B--2---:R-:W-:Y:S05]  /*a2a0*/  @!P0 NANOSLEEP.SYNCS 0x989680 ;  /* 0x009896800000895d */ /* 0x004fea0003900000 */
[----:B------:R-:W2:Y:S02]  /*a2b0*/  @!P0 SYNCS.PHASECHK.TRANS64 P0, [R0+URZ+0x90], R5 ;  /* 0x00009005000085a7 */ /* 0x000ea400080010ff */
[----:B--2---:R-:W-:Y:S05]  /*a2c0*/  @!P0 BRA `(.L_x_67) ;  /* 0xfffffffc00f08947 */ /* 0x004fea000383ffff */
[----:B------:R-:W-:Y:S05]  /*a2d0*/  BRA `(.L_x_167) ;  /* 0xffffff94008c7947 */ /* 0x000fea000383ffff */
.L_x_69:
[----:B------:R-:W-:-:S07]  /*a2e0*/  MOV R0, UR23 ;  /* 0x0000001700007c02 */ /* 0x000fce0008000f00 */
.L_x_168:
[----:B-1----:R1:W2:Y:S02]  /*a2f0*/  SYNCS.PHASECHK.TRANS64.TRYWAIT P0, [R0+URZ+0xd0], R5 ;  /* 0x0000d005000075a7 */ /* 0x0022a400080011ff */
[----:B--2---:R-:W-:Y:S05]  /*a300*/  @!P0 NANOSLEEP.SYNCS 0x989680 ;  /* 0x009896800000895d */ /* 0x004fea0003900000 */
[----:B------:R-:W2:Y:S02]  /*a310*/  @!P0 SYNCS.PHASECHK.TRANS64 P0, [R0+URZ+0xd0], R5 ;  /* 0x0000d005000085a7 */ /* 0x000ea400080010ff */
[----:B--2---:R-:W-:Y:S05]  /*a320*/  @!P0 BRA `(.L_x_168) ;  /* 0xfffffffc00f08947 */ /* 0x004fea000383ffff */
[----:B------:R-:W-:Y:S05]  /*a330*/  BRA `(.L_x_169) ;  /* 0xffffff9400d87947 */ /* 0x000fea000383ffff */
.L_x_72:
[----:B------:R-:W-:Y:S07]  /*a340*/  MOV R0, UR5 ;  /* 0x0000000500007c02 */ /* 0x000fee0008000f00 */
.L_x_170:
[----:B-1----:R1:W2:Y:S02]  /*a350*/  SYNCS.PHASECHK.TRANS64.TRYWAIT P0, [R0+URZ], R5 ;  /* 0x00000005000075a7 */ /* 0x0022a400080011ff */
[----:B--2---:R-:W-:Y:S05]  /*a360*/  @!P0 NANOSLEEP.SYNCS 0x989680 ;  /* 0x009896800000895d */ /* 0x004fea0003900000 */
[----:B------:R-:W2:Y:S02]  /*a370*/  @!P0 SYNCS.PHASECHK.TRANS64 P0, [R0+URZ], R5 ;  /* 0x00000005000085a7 */ /* 0x000ea400080010ff */
[----:B--2---:R-:W-:Y:S05]  /*a380*/  @!P0 BRA `(.L_x_170) ;  /* 0xfffffffc00f08947 */ /* 0x004fea000383ffff */
[----:B------:R-:W-:Y:S05]  /*a390*/  BRA `(.L_x_71) ;  /* 0xffffff9400ec7947 */ /* 0x000fea000383ffff */
.L_x_76:
[----:B-1----:R-:W-:-:S07]  /*a3a0*/  MOV R0, UR4 ;  /* 0x0000000400007c02 */ /* 0x002fce0008000f00 */
.L_x_171:
[----:B-1----:R1:W2:Y:S02]  /*a3b0*/  SYNCS.PHASECHK.TRANS64.TRYWAIT P0, [R0+URZ], R3 ;  /* 0x00000003000075a7 */ /* 0x0022a400080011ff */
[----:B--2---:R-:W-:Y:S05]  /*a3c0*/  @!P0 NANOSLEEP.SYNCS 0x989680 ;  /* 0x009896800000895d */ /* 0x004fea0003900000 */
[----:B------:R-:W2:Y:S02]  /*a3d0*/  @!P0 SYNCS.PHASECHK.TRANS64 P0, [R0+URZ], R3 ;  /* 0x00000003000085a7 */ /* 0x000ea400080010ff */
[----:B--2---:R-:W-:Y:S05]  /*a3e0*/  @!P0 BRA `(.L_x_171) ;  /* 0xfffffffc00f08947 */ /* 0x004fea000383ffff */
[----:B------:R-:W-:Y:S05]  /*a3f0*/  BRA `(.L_x_172) ;  /* 0xffffff9800b87947 */ /* 0x000fea000383ffff */
.L_x_77:
[----:B------:R-:W-:-:S07]  /*a400*/  MOV R0, UR5 ;  /* 0x0000000500007c02 */ /* 0x000fce0008000f00 */
.L_x_173:
[----:B-1----:R1:W2:Y:S02]  /*a410*/  SYNCS.PHASECHK.TRANS64.TRYWAIT P0, [R0+URZ], R3 ;  /* 0x00000003000075a7 */ /* 0x0022a400080011ff */
[----:B--2---:R-:W-:Y:S05]  /*a420*/  @!P0 NANOSLEEP.SYNCS 0x989680 ;  /* 0x009896800000895d */ /* 0x004fea0003900000 */
[----:B------:R-:W2:Y:S02]  /*a430*/  @!P0 SYNCS.PHASECHK.TRANS64 P0, [R0+URZ], R3 ;  /* 0x00000003000085a7 */ /* 0x000ea400080010ff */
[----:B--2---:R-:W-:Y:S05]  /*a440*/  @!P0 BRA `(.L_x_173) ;  /* 0xfffffffc00f08947 */ /* 0x004fea000383ffff */
[----:B------:R-:W-:Y:S05]  /*a450*/  BRA `(.L_x_174) ;  /* 0xffffff9800c47947 */ /* 0x000fea000383ffff */
.L_x_78:
[----:B------:R-:W-:-:S07]  /*a460*/  MOV R0, UR5 ;  /* 0x0000000500007c02 */ /* 0x000fce0008000f00 */
.L_x_175:
[----:B-1----:R1:W2:Y:S02]  /*a470*/  SYNCS.PHASECHK.TRANS64.TRYWAIT P0, [R0+URZ], R3 ;  /* 0x00000003000075a7 */ /* 0x0022a400080011ff */
[----:B--2---:R-:W-:Y:S05]  /*a480*/  @!P0 NANOSLEEP.SYNCS 0x989680 ;  /* 0x009896800000895d */ /* 0x004fea0003900000 */
[----:B------:R-:W2:Y:S02]  /*a490*/  @!P0 SYNCS.PHASECHK.TRANS64 P0, [R0+URZ], R3 ;  /* 0x00000003000085a7 */ /* 0x000ea400080010ff */
[----:B--2---:R-:W-:Y:S05]  /*a4a0*/  @!P0 BRA `(.L_x_175) ;  /* 0xfffffffc00f08947 */ /* 0x004fea000383ffff */
[----:B------:R-:W-:Y:S05]  /*a4b0*/  BRA `(.L_x_176) ;  /* 0xffffff9800d07947 */ /* 0x000fea000383ffff */
.L_x_81:
[----:B------:R-:W-:-:S07]  /*a4c0*/  MOV R0, UR17 ;  /* 0x0000001100007c02 */ /* 0x000fce0008000f00 */
.L_x_177:
[----:B-1----:R1:W2:Y:S02]  /*a4d0*/  SYNCS.PHASECHK.TRANS64.TRYWAIT P1, [R0+URZ+0x110], R3 ;  /* 0x00011003000075a7 */ /* 0x0022a400080211ff */
[----:B--2---:R-:W-:Y:S05]  /*a4e0*/  @!P1 NANOSLEEP.SYNCS 0x989680 ;  /* 0x009896800000995d */ /* 0x004fea0003900000 */
[----:B------:R-:W2:Y:S02]  /*a4f0*/  @!P1 SYNCS.PHASECHK.TRANS64 P1, [R0+URZ+0x110], R3 ;  /* 0x00011003000095a7 */ /* 0x000ea400080210ff */
[----:B--2---:R-:W-:Y:S05]  /*a500*/  @!P1 BRA `(.L_x_177) ;  /* 0xfffffffc00f09947 */ /* 0x004fea000383ffff */
[----:B------:R-:W-:Y:S05]  /*a510*/  BRA `(.L_x_178) ;  /* 0xffffff9c001c7947 */ /* 0x000fea000383ffff */
.L_x_86:
[----:B--2---:R2:W3:Y:S02]  /*a520*/  SYNCS.PHASECHK.TRANS64.TRYWAIT P0, [R12+URZ+0x90], R9 ;  /* 0x000090090c0075a7 */ /* 0x0044e400080011ff */
[----:B---3--:R-:W-:Y:S05]  /*a530*/  @!P0 NANOSLEEP.SYNCS 0x989680 ;  /* 0x009896800000895d */ /* 0x008fea0003900000 */
[----:B------:R-:W3:Y:S02]  /*a540*/  @!P0 SYNCS.PHASECHK.TRANS64 P0, [R12+URZ+0x90], R9 ;  /* 0x000090090c0085a7 */ /* 0x000ee400080010ff */
[----:B---3--:R-:W-:Y:S05]  /*a550*/  @!P0 BRA `(.L_x_86) ;  /* 0xfffffffc00f08947 */ /* 0x008fea000383ffff */
[----:B------:R-:W-:Y:S05]  /*a560*/  BRA `(.L_x_179) ;  /* 0xffffffa000547947 */ /* 0x000fea000383ffff */
.L_x_89:
[----:B------:R-:W-:Y:S07]  /*a570*/  MOV R0, UR21 ;  /* 0x0000001500007c02 */ /* 0x000fee0008000f00 */
.L_x_180:
[----:B--2---:R2:W3:Y:S02]  /*a580*/  SYNCS.PHASECHK.TRANS64.TRYWAIT P2, [R0+URZ+0x88], R11 ;  /* 0x0000880b000075a7 */ /* 0x0044e400080411ff */
[----:B---3--:R-:W-:Y:S05]  /*a590*/  @!P2 NANOSLEEP.SYNCS 0x989680 ;  /* 0x009896800000a95d */ /* 0x008fea0003900000 */
[----:B------:R-:W3:Y:S02]  /*a5a0*/  @!P2 SYNCS.PHASECHK.TRANS64 P2, [R0+URZ+0x88], R11 ;  /* 0x0000880b0000a5a7 */ /* 0x000ee400080410ff */
[----:B---3--:R-:W-:Y:S05]  /*a5b0*/  @!P2 BRA `(.L_x_180) ;  /* 0xfffffffc00f0a947 */ /* 0x008fea000383ffff */
[----:B------:R-:W-:Y:S05]  /*a5c0*/  BRA `(.L_x_88) ;  /* 0xffffffa400bc7947 */ /* 0x000fea000383ffff */
.L_x_92:
[----:B--2---:R-:W-:Y:S07]  /*a5d0*/  MOV R0, UR21 ;  /* 0x0000001500007c02 */ /* 0x004fee0008000f00 */
.L_x_181:
[----:B--2---:R2:W3:Y:S02]  /*a5e0*/  SYNCS.PHASECHK.TRANS64.TRYWAIT P0, [R0+URZ+0x60], R9 ;  /* 0x00006009000075a7 */ /* 0x0044e400080011ff */
[----:B---3--:R-:W-:Y:S05]  /*a5f0*/  @!P0 NANOSLEEP.SYNCS 0x989680 ;  /* 0x009896800000895d */ /* 0x008fea0003900000 */
[----:B------:R-:W3:Y:S02]  /*a600*/  @!P0 SYNCS.PHASECHK.TRANS64 P0, [R0+URZ+0x60], R9 ;  /* 0x00006009000085a7 */ /* 0x000ee400080010ff */
[----:B---3--:R-:W-:Y:S05]  /*a610*/  @!P0 BRA `(.L_x_181) ;  /* 0xfffffffc00f08947 */ /* 0x008fea000383ffff */
[----:B------:R-:W-:Y:S05]  /*a620*/  BRA `(.L_x_182) ;  /* 0xffffffa800187947 */ /* 0x000fea000383ffff */
.L_x_93:
[----:B------:R-:W-:Y:S07]  /*a630*/  MOV R0, UR21 ;  /* 0x0000001500007c02 */ /* 0x000fee0008000f00 */
.L_x_183:
[----:B--2---:R2:W3:Y:S02]  /*a640*/  SYNCS.PHASECHK.TRANS64.TRYWAIT P0, [R0+URZ+0x68], R9 ;  /* 0x00006809000075a7 */ /* 0x0044e400080011ff */
[----:B---3--:R-:W-:Y:S05]  /*a650*/  @!P0 NANOSLEEP.SYNCS 0x989680 ;  /* 0x009896800000895d */ /* 0x008fea0003900000 */
[----:B------:R-:W3:Y:S02]  /*a660*/  @!P0 SYNCS.PHASECHK.TRANS64 P0, [R0+URZ+0x68], R9 ;  /* 0x00006809000085a7 */ /* 0x000ee400080010ff */
[----:B---3--:R-:W-:Y:S05]  /*a670*/  @!P0 BRA `(.L_x_183) ;  /* 0xfffffffc00f08947 */ /* 0x008fea000383ffff */
[----:B------:R-:W-:Y:S05]  /*a680*/  BRA `(.L_x_184) ;  /* 0xffffffa800707947 */ /* 0x000fea000383ffff */
.L_x_94:
[----:B------:R-:W-:Y:S07]  /*a690*/  MOV R0, UR21 ;  /* 0x0000001500007c02 */ /* 0x000fee0008000f00 */
.L_x_185:
[----:B--2---:R2:W3:Y:S02]  /*a6a0*/  SYNCS.PHASECHK.TRANS64.TRYWAIT P0, [R0+URZ+0x70], R9 ;  /* 0x00007009000075a7 */ /* 0x0044e400080011ff */
[----:B---3--:R-:W-:Y:S05]  /*a6b0*/  @!P0 NANOSLEEP.SYNCS 0x989680 ;  /* 0x009896800000895d */ /* 0x008fea0003900000 */
[----:B------:R-:W3:Y:S02]  /*a6c0*/  @!P0 SYNCS.PHASECHK.TRANS64 P0, [R0+URZ+0x70], R9 ;  /* 0x00007009000085a7 */ /* 0x000ee400080010ff */
[----:B---3--:R-:W-:Y:S05]  /*a6d0*/  @!P0 BRA `(.L_x_185) ;  /* 0xfffffffc00f08947 */ /* 0x008fea000383ffff */
[----:B------:R-:W-:Y:S05]  /*a6e0*/  BRA `(.L_x_186) ;  /* 0xffffffa800cc7947 */ /* 0x000fea000383ffff */
.L_x_95:
[----:B------:R-:W-:Y:S07]  /*a6f0*/  MOV R0, UR21 ;  /* 0x0000001500007c02 */ /* 0x000fee0008000f00 */
.L_x_187:
[----:B--2---:R2:W3:Y:S02]  /*a700*/  SYNCS.PHASECHK.TRANS64.TRYWAIT P0, [R0+URZ+0x78], R9 ;  /* 0x00007809000075a7 */ /* 0x0044e400080011ff */
[----:B---3--:R-:W-:Y:S05]  /*a710*/  @!P0 NANOSLEEP.SYNCS 0x989680 ;  /* 0x009896800000895d */ /* 0x008fea0003900000 */
[----:B------:R-:W3:Y:S02]  /*a720*/  @!P0 SYNCS.PHASECHK.TRANS64 P0, [R0+URZ+0x78], R9 ;  /* 0x00007809000085a7 */ /* 0x000ee400080010ff */
[----:B---3--:R-:W-:Y:S05]  /*a730*/  @!P0 BRA `(.L_x_187) ;  /* 0xfffffffc00f08947 */ /* 0x008fea000383ffff */
[----:B------:R-:W-:Y:S05]  /*a740*/  BRA `(.L_x_188) ;  /* 0xffffffac00287947 */ /* 0x000fea000383ffff */
.L_x_97:
[----:B------:R-:W-:-:S07]  /*a750*/  MOV R0, UR21 ;  /* 0x0000001500007c02 */ /* 0x000fce0008000f00 */
.L_x_189:
[----:B--2---:R2:W4:Y:S02]  /*a760*/  SYNCS.PHASECHK.TRANS64.TRYWAIT P0, [R0+URZ+0x60], R3 ;  /* 0x00006003000075a7 */ /* 0x00452400080011ff */
[----:B----4-:R-:W-:Y:S05]  /*a770*/  @!P0 NANOSLEEP.SYNCS 0x989680 ;  /* 0x009896800000895d */ /* 0x010fea0003900000 */
[----:B------:R-:W4:Y:S02]  /*a780*/  @!P0 SYNCS.PHASECHK.TRANS64 P0, [R0+URZ+0x60], R3 ;  /* 0x00006003000085a7 */ /* 0x000f2400080010ff */
[----:B----4-:R-:W-:Y:S05]  /*a790*/  @!P0 BRA `(.L_x_189) ;  /* 0xfffffffc00f08947 */ /* 0x010fea000383ffff */
[----:B------:R-:W-:Y:S05]  /*a7a0*/  BRA `(.L_x_190) ;  /* 0xffffffac00b87947 */ /* 0x000fea000383ffff */
.L_x_98:
[----:B--2---:R-:W-:-:S07]  /*a7b0*/  MOV R0, UR21 ;  /* 0x0000001500007c02 */ /* 0x004fce0008000f00 */
.L_x_191:
[----:B--2---:R2:W4:Y:S02]  /*a7c0*/  SYNCS.PHASECHK.TRANS64.TRYWAIT P0, [R0+URZ+0x68], R3 ;  /* 0x00006803000075a7 */ /* 0x00452400080011ff */
[----:B----4-:R-:W-:Y:S05]  /*a7d0*/  @!P0 NANOSLEEP.SYNCS 0x989680 ;  /* 0x009896800000895d */ /* 0x010fea0003900000 */
[----:B------:R-:W4:Y:S02]  /*a7e0*/  @!P0 SYNCS.PHASECHK.TRANS64 P0, [R0+URZ+0x68], R3 ;  /* 0x00006803000085a7 */ /* 0x000f2400080010ff */
[----:B----4-:R-:W-:Y:S05]  /*a7f0*/  @!P0 BRA `(.L_x_191) ;  /* 0xfffffffc00f08947 */ /* 0x010fea000383ffff */
[----:B------:R-:W-:Y:S05]  /*a800*/  BRA `(.L_x_192) ;  /* 0xffffffac00a87947 */ /* 0x000fea000383ffff */
.L_x_99:
[----:B--2---:R-:W-:-:S07]  /*a810*/  MOV R0, UR21 ;  /* 0x0000001500007c02 */ /* 0x004fce0008000f00 */
.L_x_193:
[----:B--2---:R2:W4:Y:S02]  /*a820*/  SYNCS.PHASECHK.TRANS64.TRYWAIT P0, [R0+URZ+0x70], R3 ;  /* 0x00007003000075a7 */ /* 0x00452400080011ff */
[----:B----4-:R-:W-:Y:S05]  /*a830*/  @!P0 NANOSLEEP.SYNCS 0x989680 ;  /* 0x009896800000895d */ /* 0x010fea0003900000 */
[----:B------:R-:W4:Y:S02]  /*a840*/  @!P0 SYNCS.PHASECHK.TRANS64 P0, [R0+URZ+0x70], R3 ;  /* 0x00007003000085a7 */ /* 0x000f2400080010ff */
[----:B----4-:R-:W-:Y:S05]  /*a850*/  @!P0 BRA `(.L_x_193) ;  /* 0xfffffffc00f08947 */ /* 0x010fea000383ffff */
[----:B------:R-:W-:Y:S05]  /*a860*/  BRA `(.L_x_194) ;  /* 0xffffffac00987947 */ /* 0x000fea000383ffff */
.L_x_101:
[----:B-1----:R1:W2:Y:S02]  /*a870*/  SYNCS.PHASECHK.TRANS64.TRYWAIT P0, [R3+URZ+0x90], R0 ;  /* 0x00009000030075a7 */ /* 0x0022a400080011ff */
[----:B--2---:R-:W-:Y:S05]  /*a880*/  @!P0 NANOSLEEP.SYNCS 0x989680 ;  /* 0x009896800000895d */ /* 0x004fea0003900000 */
[----:B------:R-:W2:Y:S02]  /*a890*/  @!P0 SYNCS.PHASECHK.TRANS64 P0, [R3+URZ+0x90], R0 ;  /* 0x00009000030085a7 */ /* 0x000ea400080010ff */
[----:B--2---:R-:W-:Y:S05]  /*a8a0*/  @!P0 BRA `(.L_x_101) ;  /* 0xfffffffc00f08947 */ /* 0x004fea000383ffff */
[----:B------:R-:W-:Y:S05]  /*a8b0*/  BRA `(.L_x_195) ;  /* 0xffffffb0006c7947 */ /* 0x000fea000383ffff */
.L_x_112:
[----:B-1----:R-:W-:Y:S04]  /*a8c0*/  MOV R0, UR43 ;  /* 0x0000002b00007c02 */ /* 0x002fe80008000f00 */
[----:B------:R1:W2:Y:S03]  /*a8d0*/  SYNCS.PHASECHK.TRANS64.TRYWAIT P1, [R0+URZ+0x40], R5 ;  /* 0x00004005000075a7 */ /* 0x0002a600080211ff */
[----:B--2---:R-:W-:Y:S05]  /*a8e0*/  @!P1 NANOSLEEP.SYNCS 0x989680 ;  /* 0x009896800000995d */ /* 0x004fea0003900000 */
[----:B------:R-:W2:Y:S02]  /*a8f0*/  @!P1 SYNCS.PHASECHK.TRANS64 P1, [R0+URZ+0x40], R5 ;  /* 0x00004005000095a7 */ /* 0x000ea400080210ff */
[----:B--2---:R-:W-:Y:S05]  /*a900*/  @!P1 BRA `(.L_x_112) ;  /* 0xfffffffc00ec9947 */ /* 0x004fea000383ffff */
[----:B------:R-:W-:Y:S05]  /*a910*/  BRA `(.L_x_111) ;  /* 0xffffffbc00d07947 */ /* 0x000fea000383ffff */
.L_x_114:
[----:B-1----:R1:W4:Y:S02]  /*a920*/  SYNCS.PHASECHK.TRANS64.TRYWAIT P0, [R98+URZ+0xb0], R3 ;  /* 0x0000b003620075a7 */ /* 0x00232400080011ff */
[----:B----4-:R-:W-:Y:S05]  /*a930*/  @!P0 NANOSLEEP.SYNCS 0x989680 ;  /* 0x009896800000895d */ /* 0x010fea0003900000 */
[----:B------:R-:W4:Y:S02]  /*a940*/  @!P0 SYNCS.PHASECHK.TRANS64 P0, [R98+URZ+0xb0], R3 ;  /* 0x0000b003620085a7 */ /* 0x000f2400080010ff */
[----:B----4-:R-:W-:Y:S05]  /*a950*/  @!P0 BRA `(.L_x_114) ;  /* 0xfffffffc00f08947 */ /* 0x010fea000383ffff */
[----:B------:R-:W-:Y:S05]  /*a960*/  BRA `(.L_x_113) ;  /* 0xffffffbc00f87947 */ /* 0x000fea000383ffff */
.L_x_123:
[----:B---3--:R3:W4:Y:S02]  /*a970*/  SYNCS.PHASECHK.TRANS64.TRYWAIT P0, [R3+URZ+0x40], R0 ;  /* 0x00004000030075a7 */ /* 0x00872400080011ff */
[----:B----4-:R-:W-:Y:S05]  /*a980*/  @!P0 NANOSLEEP.SYNCS 0x989680 ;  /* 0x009896800000895d */ /* 0x010fea0003900000 */
[----:B------:R-:W4:Y:S02]  /*a990*/  @!P0 SYNCS.PHASECHK.TRANS64 P0, [R3+URZ+0x40], R0 ;  /* 0x00004000030085a7 */ /* 0x000f2400080010ff */
[----:B----4-:R-:W-:Y:S05]  /*a9a0*/  @!P0 BRA `(.L_x_123) ;  /* 0xfffffffc00f08947 */ /* 0x010fea000383ffff */
[----:B------:R-:W-:Y:S05]  /*a9b0*/  BRA `(.L_x_122) ;  /* 0xffffffc800e87947 */ /* 0x000fea000383ffff */
.L_x_131:
[----:B-1----:R1:W3:Y:S02]  /*a9c0*/  SYNCS.PHASECHK.TRANS64.TRYWAIT P0, [R62+URZ+0x40], R5 ;  /* 0x000040053e0075a7 */ /* 0x0022e400080011ff */
[----:B---3--:R-:W-:Y:S05]  /*a9d0*/  @!P0 NANOSLEEP.SYNCS 0x989680 ;  /* 0x009896800000895d */ /* 0x008fea0003900000 */
[----:B------:R-:W3:Y:S02]  /*a9e0*/  @!P0 SYNCS.PHASECHK.TRANS64 P0, [R62+URZ+0x40], R5 ;  /* 0x000040053e0085a7 */ /* 0x000ee400080010ff */
[----:B---3--:R-:W-:Y:S05]  /*a9f0*/  @!P0 BRA `(.L_x_131) ;  /* 0xfffffffc00f08947 */ /* 0x008fea000383ffff */
[----:B------:R-:W-:Y:S05]  /*aa00*/  BRA `(.L_x_130) ;  /* 0xffffffd800007947 */ /* 0x000fea000383ffff */
.L_x_139:
[----:B-1----:R1:W4:Y:S02]  /*aa10*/  SYNCS.PHASECHK.TRANS64.TRYWAIT P0, [R61+URZ+0x40], R4 ;  /* 0x000040043d0075a7 */ /* 0x00232400080011ff */
[----:B----4-:R-:W-:Y:S05]  /*aa20*/  @!P0 NANOSLEEP.SYNCS 0x989680 ;  /* 0x009896800000895d */ /* 0x010fea0003900000 */
[----:B------:R-:W4:Y:S02]  /*aa30*/  @!P0 SYNCS.PHASECHK.TRANS64 P0, [R61+URZ+0x40], R4 ;  /* 0x000040043d0085a7 */ /* 0x000f2400080010ff */
[----:B----4-:R-:W-:Y:S05]  /*aa40*/  @!P0 BRA `(.L_x_139) ;  /* 0xfffffffc00f08947 */ /* 0x010fea000383ffff */
[----:B------:R-:W-:Y:S05]  /*aa50*/  BRA `(.L_x_138) ;  /* 0xffffffe400147947 */ /* 0x000fea000383ffff */
        .weak           $__internal_0_$__cuda_sm10x_tcgen05_guardrail_trap_col_being_dealloced_not_returned_by_alloc
        .type           $__internal_0_$__cuda_sm10x_tcgen05_guardrail_trap_col_being_dealloced_not_returned_by_alloc,@function
        .size           $__internal_0_$__cuda_sm10x_tcgen05_guardrail_trap_col_being_dealloced_not_returned_by_alloc,($__internal_1_$__cuda_sm10x_tcgen05_guardrail_trap_phase_invalid_during_alloc - $__internal_0_$__cuda_sm10x_tcgen05_guardrail_trap_col_being_dealloced_not_returned_by_alloc)
$__internal_0_$__cuda_sm10x_tcgen05_guardrail_trap_col_being_dealloced_not_returned_by_alloc:
[----:B------:R-:W-:Y:S05]  /*aa60*/  BPT.TRAP 0x1 ;  /* 0x000000040000795c */ /* 0x000fea0000300000 */
[----:B------:R-:W-:-:S04]  /*aa70*/  HFMA2 R3, -RZ, RZ, 0, 0 ;  /* 0x00000000ff037431 */ /* 0x000fc800000001ff */
[----:B------:R-:W-:Y:S05]  /*aa80*/  RET.REL.NODEC R2 `(_ZN7cutlass13device_kernelINS_4gemm6kernel13GemmUniversalIN4cute5tupleIJiiiiEEENS1_10collective13CollectiveMmaINS1_35MainloopSm100TmaUmmaWarpSpecializedILi4ELi2ELi4ENS5_IJNS4_1CILi2EEESB_NSA_ILi1EEEEEEEENS5_IJNSA_ILi128EEENSA_ILi256EEENSA_ILi32EEEEEENS_6half_tENS5_IJlSC_lEEESJ_SK_NS4_8TiledMMAINS4_8MMA_AtomIJNS4_26SM100_MMA_F16BF16_2x1SM_SSISJ_SJ_fLi128ELi256ELNS4_4UMMA5MajorE0ELSP_0ELNSO_7ScaleInE0ELSQ_0EEEEEENS4_6LayoutINS5_IJSC_SC_SC_EEENS5_IJNSA_ILi0EEESV_SV_EEEEENS5_IJNS4_10UnderscoreESY_SY_EEEEENS4_28SM100_TMA_2SM_LOAD_MULTICASTENS4_14ComposedLayoutINS4_7SwizzleILi2ELi4ELi3EEENS4_18smem_ptr_flag_bitsILi16EEENST_INS5_IJNSA_ILi8EEESH_EEENS5_IJSH_SC_EEEEEEEvNS4_8identityENS4_18SM100_TMA_2SM_LOADES1B_vS1C_EENS_8epilogue10collective18CollectiveEpilogueINS1F_23Sm100TmaWarpSpecializedILi4ELi2ELi32ELb1ELb0EEEJNS5_IJNSA_ILi64EEESG_SH_EEENS5_IJNST_IS1K_SC_EENST_INS5_IJSH_SB_EEENS5_IJSC_SF_EEEEEEEESJ_SK_SJ_SK_NS1F_6fusion15FusionCallbacksIS1J_NS1R_17LinearCombinationISJ_fSJ_fLNS_15FloatRoundStyleE2EEES1L_S1Q_JEEENS4_5SM1004TMEM4LOAD26SM100_TMEM_LOAD_32dp32b32xENS4_13SM90_TMA_LOADES1B_NS4_39AutoVectorizingCopyWithAssumedAlignmentILi128EEENS4_14SM90_TMA_STOREES1B_S23_S23_EEEvvEEEEvNT_6ParamsE) ;  /* 0xffffff54025c7950 */ /* 0x000fea0003c3ffff */
        .weak           $__internal_1_$__cuda_sm10x_tcgen05_guardrail_trap_phase_invalid_during_alloc
        .type           $__internal_1_$__cuda_sm10x_tcgen05_guardrail_trap_phase_invalid_during_alloc,@function
        .size           $__internal_1_$__cuda_sm10x_tcgen05_guardrail_trap_phase_invalid_during_alloc,($__internal_2_$__cuda_sm10x_tcgen05_guardrail_trap_unallocated_columns_being_dealloced - $__internal_1_$__cuda_sm10x_tcgen05_guardrail_trap_phase_invalid_during_alloc)
$__internal_1_$__cuda_sm10x_tcgen05_guardrail_trap_phase_invalid_during_alloc:
[----:B------:R-:W-:Y:S05]  /*aa90*/  BPT.TRAP 0x1 ;  /* 0x000000040000795c */ /* 0x000fea0000300000 */
[----:B------:R-:W-:-:S04]  /*aaa0*/  MOV R5, 0x0 ;  /* 0x0000000000057802 */ /* 0x000fc80000000f00 */
[----:B------:R-:W-:Y:S05]  /*aab0*/  RET.REL.NODEC R4 `(_ZN7cutlass13device_kernelINS_4gemm6kernel13GemmUniversalIN4cute5tupleIJiiiiEEENS1_10collective13CollectiveMmaINS1_35MainloopSm100TmaUmmaWarpSpecializedILi4ELi2ELi4ENS5_IJNS4_1CILi2EEESB_NSA_ILi1EEEEEEEENS5_IJNSA_ILi128EEENSA_ILi256EEENSA_ILi32EEEEEENS_6half_tENS5_IJlSC_lEEESJ_SK_NS4_8TiledMMAINS4_8MMA_AtomIJNS4_26SM100_MMA_F16BF16_2x1SM_SSISJ_SJ_fLi128ELi256ELNS4_4UMMA5MajorE0ELSP_0ELNSO_7ScaleInE0ELSQ_0EEEEEENS4_6LayoutINS5_IJSC_SC_SC_EEENS5_IJNSA_ILi0EEESV_SV_EEEEENS5_IJNS4_10UnderscoreESY_SY_EEEEENS4_28SM100_TMA_2SM_LOAD_MULTICASTENS4_14ComposedLayoutINS4_7SwizzleILi2ELi4ELi3EEENS4_18smem_ptr_flag_bitsILi16EEENST_INS5_IJNSA_ILi8EEESH_EEENS5_IJSH_SC_EEEEEEEvNS4_8identityENS4_18SM100_TMA_2SM_LOADES1B_vS1C_EENS_8epilogue10collective18CollectiveEpilogueINS1F_23Sm100TmaWarpSpecializedILi4ELi2ELi32ELb1ELb0EEEJNS5_IJNSA_ILi64EEESG_SH_EEENS5_IJNST_IS1K_SC_EENST_INS5_IJSH_SB_EEENS5_IJSC_SF_EEEEEEEESJ_SK_SJ_SK_NS1F_6fusion15FusionCallbacksIS1J_NS1R_17LinearCombinationISJ_fSJ_fLNS_15FloatRoundStyleE2EEES1L_S1Q_JEEENS4_5SM1004TMEM4LOAD26SM100_TMEM_LOAD_32dp32b32xENS4_13SM90_TMA_LOADES1B_NS4_39AutoVectorizingCopyWithAssumedAlignmentILi128EEENS4_14SM90_TMA_STOREES1B_S23_S23_EEEvvEEEEvNT_6ParamsE) ;  /* 0xffffff5404507950 */ /* 0x000fea0003c3ffff */
        .weak           $__internal_2_$__cuda_sm10x_tcgen05_guardrail_trap_unallocated_columns_being_dealloced
        .type           $__internal_2_$__cuda_sm10x_tcgen05_guardrail_trap_unallocated_columns_being_dealloced,@function
        .size           $__internal_2_$__cuda_sm10x_tcgen05_guardrail_trap_unallocated_columns_being_dealloced,(.L_x_197 - $__internal_2_$__cuda_sm10x_tcgen05_guardrail_trap_unallocated_columns_being_dealloced)
$__internal_2_$__cuda_sm10x_tcgen05_guardrail_trap_unallocated_columns_being_dealloced:
[----:B------:R-:W-:Y:S05]  /*aac0*/  BPT.TRAP 0x1 ;  /* 0x000000040000795c */ /* 0x000fea0000300000 */
[----:B------:R-:W-:-:S04]  /*aad0*/  HFMA2 R3, -RZ, RZ, 0, 0 ;  /* 0x00000000ff037431 */ /* 0x000fc800000001ff */
[----:B------:R-:W-:Y:S05]  /*aae0*/  RET.REL.NODEC R2 `(_ZN7cutlass13device_kernelINS_4gemm6kernel13GemmUniversalIN4cute5tupleIJiiiiEEENS1_10collective13CollectiveMmaINS1_35MainloopSm100TmaUmmaWarpSpecializedILi4ELi2ELi4ENS5_IJNS4_1CILi2EEESB_NSA_ILi1EEEEEEEENS5_IJNSA_ILi128EEENSA_ILi256EEENSA_ILi32EEEEEENS_6half_tENS5_IJlSC_lEEESJ_SK_NS4_8TiledMMAINS4_8MMA_AtomIJNS4_26SM100_MMA_F16BF16_2x1SM_SSISJ_SJ_fLi128ELi256ELNS4_4UMMA5MajorE0ELSP_0ELNSO_7ScaleInE0ELSQ_0EEEEEENS4_6LayoutINS5_IJSC_SC_SC_EEENS5_IJNSA_ILi0EEESV_SV_EEEEENS5_IJNS4_10UnderscoreESY_SY_EEEEENS4_28SM100_TMA_2SM_LOAD_MULTICASTENS4_14ComposedLayoutINS4_7SwizzleILi2ELi4ELi3EEENS4_18smem_ptr_flag_bitsILi16EEENST_INS5_IJNSA_ILi8EEESH_EEENS5_IJSH_SC_EEEEEEEvNS4_8identityENS4_18SM100_TMA_2SM_LOADES1B_vS1C_EENS_8epilogue10collective18CollectiveEpilogueINS1F_23Sm100TmaWarpSpecializedILi4ELi2ELi32ELb1ELb0EEEJNS5_IJNSA_ILi64EEESG_SH_EEENS5_IJNST_IS1K_SC_EENST_INS5_IJSH_SB_EEENS5_IJSC_SF_EEEEEEEESJ_SK_SJ_SK_NS1F_6fusion15FusionCallbacksIS1J_NS1R_17LinearCombinationISJ_fSJ_fLNS_15FloatRoundStyleE2EEES1L_S1Q_JEEENS4_5SM1004TMEM4LOAD26SM100_TMEM_LOAD_32dp32b32xENS4_13SM90_TMA_LOADES1B_NS4_39AutoVectorizingCopyWithAssumedAlignmentILi128EEENS4_14SM90_TMA_STOREES1B_S23_S23_EEEvvEEEEvNT_6ParamsE) ;  /* 0xffffff5402447950 */ /* 0x000fea0003c3ffff */
.L_x_196:
[----:B------:R-:W-:-:S00]  /*aaf0*/  BRA `(.L_x_196) ;  /* 0xfffffffc00fc7947 */ /* 0x000fc0000383ffff */
[----:B------:R-:W-:-:S00]  /*ab00*/  NOP ;  /* 0x0000000000007918 */ /* 0x000fc00000000000 */
[----:B------:R-:W-:-:S00]  /*ab10*/  NOP ;  /* 0x0000000000007918 */ /* 0x000fc00000000000 */
[----:B------:R-:W-:-:S00]  /*ab20*/  NOP ;  /* 0x0000000000007918 */ /* 0x000fc00000000000 */
[----:B------:R-:W-:-:S00]  /*ab30*/  NOP ;  /* 0x0000000000007918 */ /* 0x000fc00000000000 */
[----:B------:R-:W-:-:S00]  /*ab40*/  NOP ;  /* 0x0000000000007918 */ /* 0x000fc00000000000 */
[----:B------:R-:W-:-:S00]  /*ab50*/  NOP ;  /* 0x0000000000007918 */ /* 0x000fc00000000000 */
[----:B------:R-:W-:-:S00]  /*ab60*/  NOP ;  /* 0x0000000000007918 */ /* 0x000fc00000000000 */
[----:B------:R-:W-:-:S00]  /*ab70*/  NOP ;  /* 0x0000000000007918 */ /* 0x000fc00000000000 */
.L_x_197:


//--------------------- .nv.global.init           --------------------------
	.section	.nv.global.init,"aw",@progbits
.nv.global.init:
	.type		$str$27,@object
	.size		$str$27,($str$28 - $str$27)
$str$27:
        /*0000*/ 	.byte	0x28, 0x61, 0x64, 0x64, 0x72, 0x65, 0x73, 0x73, 0x20, 0x26, 0x20, 0x6d, 0x61, 0x73, 0x6b, 0x29
        /*0010*/ 	.byte	0x20, 0x3d, 0x3d, 0x20, 0x30, 0x00
	.type		$str$28,@object
	.size		$str$28,($str$26 - $str$28)
$str$28:
        /*0016*/ 	.byte	0x2f, 0x74, 0x6d, 0x70, 0x2f, 0x63, 0x75, 0x74, 0x6c, 0x61, 0x73, 0x73, 0x5f, 0x73, 0x77, 0x65
        /*0026*/ 	.byte	0x65, 0x70, 0x5f, 0x73, 0x72, 0x63, 0x2f, 0x69, 0x6e, 0x63, 0x6c, 0x75, 0x64, 0x65, 0x2f, 0x63
        /*0036*/ 	.byte	0x75, 0x74, 0x65, 0x2f, 0x70, 0x6f, 0x69, 0x6e, 0x74, 0x65, 0x72, 0x5f, 0x66, 0x6c, 0x61, 0x67
        /*0046*/ 	.byte	0x67, 0x65, 0x64, 0x2e, 0x68, 0x70, 0x70, 0x00
	.type		$str$26,@object
	.size		$str$26,($str$25 - $str$26)
$str$26:
        /*004e*/ 	.byte	0x2f, 0x74, 0x6d, 0x70, 0x2f, 0x63, 0x75, 0x74, 0x6c, 0x61, 0x73, 0x73, 0x5f, 0x73, 0x77, 0x65
        /*005e*/ 	.byte	0x65, 0x70, 0x5f, 0x73, 0x72, 0x63, 0x2f, 0x69, 0x6e, 0x63, 0x6c, 0x75, 0x64, 0x65, 0x2f, 0x63
        /*006e*/ 	.byte	0x75, 0x74, 0x65, 0x2f, 0x61, 0x74, 0x6f, 0x6d, 0x2f, 0x63, 0x6f, 0x70, 0x79, 0x5f, 0x74, 0x72
        /*007e*/ 	.byte	0x61, 0x69, 0x74, 0x73, 0x5f, 0x73, 0x6d, 0x31, 0x30, 0x30, 0x2e, 0x68, 0x70, 0x70, 0x00
	.type		$str$25,@object
	.size		$str$25,(__unnamed_1 - $str$25)
$str$25:
        /*008d*/ 	.byte	0x28, 0x28, 0x75, 0x69, 0x6e, 0x74, 0x33, 0x32, 0x5f, 0x74, 0x28, 0x74, 0x68, 0x72, 0x65, 0x61
        /*009d*/ 	.byte	0x64, 0x49, 0x64, 0x78, 0x2e, 0x78, 0x29, 0x20, 0x2f, 0x20, 0x33, 0x32, 0x29, 0x20, 0x25, 0x20
        /*00ad*/ 	.byte	0x34, 0x29, 0x20, 0x3d, 0x3d, 0x20, 0x28, 0x28, 0x28, 0x74, 0x6d, 0x65, 0x6d, 0x5f, 0x61, 0x64
        /*00bd*/ 	.byte	0x64, 0x72, 0x20, 0x3e, 0x3e, 0x20, 0x31, 0x36, 0x29, 0x20, 0x2f, 0x20, 0x33, 0x32, 0x29, 0x20
        /*00cd*/ 	.byte	0x25, 0x20, 0x34, 0x29, 0x00
	.type		__unnamed_1,@object
	.size		__unnamed_1,(__unnamed_2 - __unnamed_1)
__unnamed_1:
        /*00d2*/ 	.byte	0x61, 0x75, 0x74, 0x6f, 0x20, 0x63, 0x75, 0x74, 0x65, 0x3a, 0x3a, 0x61, 0x73, 0x5f, 0x70, 0x6f
        /* <DEDUP_REMOVED lines=24> */
        /*0262*/ 	.byte	0x39, 0x36, 0x3e, 0x3e, 0x3e, 0x3e, 0x5d, 0x00
	.type		__unnamed_2,@object
	.size		__unnamed_2,(.L_2 - __unnamed_2)
__unnamed_2:
        /* <DEDUP_REMOVED lines=42> */
        /*050a*/ 	.byte	0x3e, 0x3e, 0x5d, 0x00
.L_2:


//--------------------- .nv.shared._ZN7cutlass13device_kernelINS_4gemm6kernel13GemmUniversalIN4cute5tupleIJiiiiEEENS1_10collective13CollectiveMmaINS1_35MainloopSm100TmaUmmaWarpSpecializedILi4ELi2ELi4ENS5_IJNS4_1CILi2EEESB_NSA_ILi1EEEEEEEENS5_IJNSA_ILi128EEENSA_ILi256EEENSA_ILi32EEEEEENS_6half_tENS5_IJlSC_lEEESJ_SK_NS4_8TiledMMAINS4_8MMA_AtomIJNS4_26SM100_MMA_F16BF16_2x1SM_SSISJ_SJ_fLi128ELi256ELNS4_4UMMA5MajorE0ELSP_0ELNSO_7ScaleInE0ELSQ_0EEEEEENS4_6LayoutINS5_IJSC_SC_SC_EEENS5_IJNSA_ILi0EEESV_SV_EEEEENS5_IJNS4_10UnderscoreESY_SY_EEEEENS4_28SM100_TMA_2SM_LOAD_MULTICASTENS4_14ComposedLayoutINS4_7SwizzleILi2ELi4ELi3EEENS4_18smem_ptr_flag_bitsILi16EEENST_INS5_IJNSA_ILi8EEESH_EEENS5_IJSH_SC_EEEEEEEvNS4_8identityENS4_18SM100_TMA_2SM_LOADES1B_vS1C_EENS_8epilogue10collective18CollectiveEpilogueINS1F_23Sm100TmaWarpSpecializedILi4ELi2ELi32ELb1ELb0EEEJNS5_IJNSA_ILi64EEESG_SH_EEENS5_IJNST_IS1K_SC_EENST_INS5_IJSH_SB_EEENS5_IJSC_SF_EEEEEEEESJ_SK_SJ_SK_NS1F_6fusion15FusionCallbacksIS1J_NS1R_17LinearCombinationISJ_fSJ_fLNS_15FloatRoundStyleE2EEES1L_S1Q_JEEENS4_5SM1004TMEM4LOAD26SM100_TMEM_LOAD_32dp32b32xENS4_13SM90_TMA_LOADES1B_NS4_39AutoVectorizingCopyWithAssumedAlignmentILi128EEENS4_14SM90_TMA_STOREES1B_S23_S23_EEEvvEEEEvNT_6ParamsE --------------------------
	.section	.nv.shared._ZN7cutlass13device_kernelINS_4gemm6kernel13GemmUniversalIN4cute5tupleIJiiiiEEENS1_10collective13CollectiveMmaINS1_35MainloopSm100TmaUmmaWarpSpecializedILi4ELi2ELi4ENS5_IJNS4_1CILi2EEESB_NSA_ILi1EEEEEEEENS5_IJNSA_ILi128EEENSA_ILi256EEENSA_ILi32EEEEEENS_6half_tENS5_IJlSC_lEEESJ_SK_NS4_8TiledMMAINS4_8MMA_AtomIJNS4_26SM100_MMA_F16BF16_2x1SM_SSISJ_SJ_fLi128ELi256ELNS4_4UMMA5MajorE0ELSP_0ELNSO_7ScaleInE0ELSQ_0EEEEEENS4_6LayoutINS5_IJSC_SC_SC_EEENS5_IJNSA_ILi0EEESV_SV_EEEEENS5_IJNS4_10UnderscoreESY_SY_EEEEENS4_28SM100_TMA_2SM_LOAD_MULTICASTENS4_14ComposedLayoutINS4_7SwizzleILi2ELi4ELi3EEENS4_18smem_ptr_flag_bitsILi16EEENST_INS5_IJNSA_ILi8EEESH_EEENS5_IJSH_SC_EEEEEEEvNS4_8identityENS4_18SM100_TMA_2SM_LOADES1B_vS1C_EENS_8epilogue10collective18CollectiveEpilogueINS1F_23Sm100TmaWarpSpecializedILi4ELi2ELi32ELb1ELb0EEEJNS5_IJNSA_ILi64EEESG_SH_EEENS5_IJNST_IS1K_SC_EENST_INS5_IJSH_SB_EEENS5_IJSC_SF_EEEEEEEESJ_SK_SJ_SK_NS1F_6fusion15FusionCallbacksIS1J_NS1R_17LinearCombinationISJ_fSJ_fLNS_15FloatRoundStyleE2EEES1L_S1Q_JEEENS4_5SM1004TMEM4LOAD26SM100_TMEM_LOAD_32dp32b32xENS4_13SM90_TMA_LOADES1B_NS4_39AutoVectorizingCopyWithAssumedAlignmentILi128EEENS4_14SM90_TMA_STOREES1B_S23_S23_EEEvvEEEEvNT_6ParamsE,"aw",@nobits
	.sectionflags	@""
	.align	16
	.zero		1024


//--------------------- .nv.shared.reserved.0     --------------------------
	.section	.nv.shared.reserved.0,"aw",@nobits
	.weak		__nv_reservedSMEM_offset_0_alias
	.size		__nv_reservedSMEM_offset_0_alias, 0, 64
	.other		__nv_reservedSMEM_offset_0_alias,@"STO_CUDA_RESERVED_SHARED STV_DEFAULT"
__nv_reservedSMEM_offset_0_alias:
	.zero		0
.nv.shared.reserved.0:
	.zero		64
	.weak		__nv_reservedSMEM_tcgen05_partition
	.type		__nv_reservedSMEM_tcgen05_partition,@object
	.size		__nv_reservedSMEM_tcgen05_partition,(.L_0 - __nv_reservedSMEM_tcgen05_partition)
__nv_reservedSMEM_tcgen05_partition:
	.zero		32
.L_0:


//--------------------- .nv.global                --------------------------
	.section	.nv.global,"aw",@nobits
.nv.global:
	.type		_ZN39_INTERNAL_a0dbcc8b_4_k_cu_e46677f7_73504cute1_E,@object
	.size		_ZN39_INTERNAL_a0dbcc8b_4_k_cu_e46677f7_73504cute1_E,(_ZN39_INTERNAL_a0dbcc8b_4_k_cu_e46677f7_73504cuda3std3__45__cpo6cbeginE - _ZN39_INTERNAL_a0dbcc8b_4_k_cu_e46677f7_73504cute1_E)
_ZN39_INTERNAL_a0dbcc8b_4_k_cu_e46677f7_73504cute1_E:
	.zero		1
	.type		_ZN39_INTERNAL_a0dbcc8b_4_k_cu_e46677f7_73504cuda3std3__45__cpo6cbeginE,@object
	.size		_ZN39_INTERNAL_a0dbcc8b_4_k_cu_e46677f7_73504cuda3std3__45__cpo6cbeginE,(_ZN39_INTERNAL_a0dbcc8b_4_k_cu_e46677f7_73504cuda3std3__48in_placeE - _ZN39_INTERNAL_a0dbcc8b_4_k_cu_e46677f7_73504cuda3std3__45__cpo6cbeginE)
_ZN39_INTERNAL_a0dbcc8b_4_k_cu_e46677f7_73504cuda3std3__45__cpo6cbeginE:
	.zero		1
	.type		_ZN39_INTERNAL_a0dbcc8b_4_k_cu_e46677f7_73504cuda3std3__48in_placeE,@object
	.size		_ZN39_INTERNAL_a0dbcc8b_4_k_cu_e46677f7_73504cuda3std3__48in_placeE,(_ZN39_INTERNAL_a0dbcc8b_4_k_cu_e46677f7_73504cuda3std6ranges3__45__cpo9iter_moveE - _ZN39_INTERNAL_a0dbcc8b_4_k_cu_e46677f7_73504cuda3std3__48in_placeE)
_ZN39_INTERNAL_a0dbcc8b_4_k_cu_e46677f7_73504cuda3std3__48in_placeE:
	.zero		1
	.type		_ZN39_INTERNAL_a0dbcc8b_4_k_cu_e46677f7_73504cuda3std6ranges3__45__cpo9iter_moveE,@object
	.size		_ZN39_INTERNAL_a0dbcc8b_4_k_cu_e46677f7_73504cuda3std6ranges3__45__cpo9iter_moveE,(_ZN39_INTERNAL_a0dbcc8b_4_k_cu_e46677f7_73504cuda3std3__45__cpo5beginE - _ZN39_INTERNAL_a0dbcc8b_4_k_cu_e46677f7_73504cuda3std6ranges3__45__cpo9iter_moveE)
_ZN39_INTERNAL_a0dbcc8b_4_k_cu_e46677f7_73504cuda3std6ranges3__45__cpo9iter_moveE:
	.zero		1
	.type		_ZN39_INTERNAL_a0dbcc8b_4_k_cu_e46677f7_73504cuda3std3__45__cpo5beginE,@object
	.size		_ZN39_INTERNAL_a0dbcc8b_4_k_cu_e46677f7_73504cuda3std3__45__cpo5beginE,(_ZN39_INTERNAL_a0dbcc8b_4_k_cu_e46677f7_73504cuda3std3__441_GLOBAL__N__a0dbcc8b_4_k_cu_e46677f7_73506ignoreE - _ZN39_INTERNAL_a0dbcc8b_4_k_cu_e46677f7_73504cuda3std3__45__cpo5beginE)
_ZN39_INTERNAL_a0dbcc8b_4_k_cu_e46677f7_73504cuda3std3__45__cpo5beginE:
	.zero		1
	.type		_ZN39_INTERNAL_a0dbcc8b_4_k_cu_e46677f7_73504cuda3std3__441_GLOBAL__N__a0dbcc8b_4_k_cu_e46677f7_73506ignoreE,@object
	.size		_ZN39_INTERNAL_a0dbcc8b_4_k_cu_e46677f7_73504cuda3std3__441_GLOBAL__N__a0dbcc8b_4_k_cu_e46677f7_73506ignoreE,(_ZN39_INTERNAL_a0dbcc8b_4_k_cu_e46677f7_73504cute7productE - _ZN39_INTERNAL_a0dbcc8b_4_k_cu_e46677f7_73504cuda3std3__441_GLOBAL__N__a0dbcc8b_4_k_cu_e46677f7_73506ignoreE)
_ZN39_INTERNAL_a0dbcc8b_4_k_cu_e46677f7_73504cuda3std3__441_GLOBAL__N__a0dbcc8b_4_k_cu_e46677f7_73506ignoreE:
	.zero		1
	.type		_ZN39_INTERNAL_a0dbcc8b_4_k_cu_e46677f7_73504cute7productE,@object
	.size		_ZN39_INTERNAL_a0dbcc8b_4_k_cu_e46677f7_73504cute7productE,(_ZN39_INTERNAL_a0dbcc8b_4_k_cu_e46677f7_73504cuda3std3__45__cpo3endE - _ZN39_INTERNAL_a0dbcc8b_4_k_cu_e46677f7_73504cute7productE)
_ZN39_INTERNAL_a0dbcc8b_4_k_cu_e46677f7_73504cute7productE:
	.zero		1
	.type		_ZN39_INTERNAL_a0dbcc8b_4_k_cu_e46677f7_73504cuda3std3__45__cpo3endE,@object
	.size		_ZN39_INTERNAL_a0dbcc8b_4_k_cu_e46677f7_73504cuda3std3__45__cpo3endE,(_ZN39_INTERNAL_a0dbcc8b_4_k_cu_e46677f7_73504cuda3std3__419piecewise_constructE - _ZN39_INTERNAL_a0dbcc8b_4_k_cu_e46677f7_73504cuda3std3__45__cpo3endE)
_ZN39_INTERNAL_a0dbcc8b_4_k_cu_e46677f7_73504cuda3std3__45__cpo3endE:
	.zero		1
	.type		_ZN39_INTERNAL_a0dbcc8b_4_k_cu_e46677f7_73504cuda3std3__419piecewise_constructE,@object
	.size		_ZN39_INTERNAL_a0dbcc8b_4_k_cu_e46677f7_73504cuda3std3__419piecewise_constructE,(_ZN39_INTERNAL_a0dbcc8b_4_k_cu_e46677f7_73504cuda3std3__45__cpo4cendE - _ZN39_INTERNAL_a0dbcc8b_4_k_cu_e46677f7_73504cuda3std3__419piecewise_constructE)
_ZN39_INTERNAL_a0dbcc8b_4_k_cu_e46677f7_73504cuda3std3__419piecewise_constructE:
	.zero		1
	.type		_ZN39_INTERNAL_a0dbcc8b_4_k_cu_e46677f7_73504cuda3std3__45__cpo4cendE,@object
	.size		_ZN39_INTERNAL_a0dbcc8b_4_k_cu_e46677f7_73504cuda3std3__45__cpo4cendE,(_ZN39_INTERNAL_a0dbcc8b_4_k_cu_e46677f7_73504cuda3std6ranges3__45__cpo4swapE - _ZN39_INTERNAL_a0dbcc8b_4_k_cu_e46677f7_73504cuda3std3__45__cpo4cendE)
_ZN39_INTERNAL_a0dbcc8b_4_k_cu_e46677f7_73504cuda3std3__45__cpo4cendE:
	.zero		1
	.type		_ZN39_INTERNAL_a0dbcc8b_4_k_cu_e46677f7_73504cuda3std6ranges3__45__cpo4swapE,@object
	.size		_ZN39_INTERNAL_a0dbcc8b_4_k_cu_e46677f7_73504cuda3std6ranges3__45__cpo4swapE,(.L_10 - _ZN39_INTERNAL_a0dbcc8b_4_k_cu_e46677f7_73504cuda3std6ranges3__45__cpo4swapE)
_ZN39_INTERNAL_a0dbcc8b_4_k_cu_e46677f7_73504cuda3std6ranges3__45__cpo4swapE:
	.zero		1
.L_10:


//--------------------- .nv.constant0._ZN7cutlass13device_kernelINS_4gemm6kernel13GemmUniversalIN4cute5tupleIJiiiiEEENS1_10collective13CollectiveMmaINS1_35MainloopSm100TmaUmmaWarpSpecializedILi4ELi2ELi4ENS5_IJNS4_1CILi2EEESB_NSA_ILi1EEEEEEEENS5_IJNSA_ILi128EEENSA_ILi256EEENSA_ILi32EEEEEENS_6half_tENS5_IJlSC_lEEESJ_SK_NS4_8TiledMMAINS4_8MMA_AtomIJNS4_26SM100_MMA_F16BF16_2x1SM_SSISJ_SJ_fLi128ELi256ELNS4_4UMMA5MajorE0ELSP_0ELNSO_7ScaleInE0ELSQ_0EEEEEENS4_6LayoutINS5_IJSC_SC_SC_EEENS5_IJNSA_ILi0EEESV_SV_EEEEENS5_IJNS4_10UnderscoreESY_SY_EEEEENS4_28SM100_TMA_2SM_LOAD_MULTICASTENS4_14ComposedLayoutINS4_7SwizzleILi2ELi4ELi3EEENS4_18smem_ptr_flag_bitsILi16EEENST_INS5_IJNSA_ILi8EEESH_EEENS5_IJSH_SC_EEEEEEEvNS4_8identityENS4_18SM100_TMA_2SM_LOADES1B_vS1C_EENS_8epilogue10collective18CollectiveEpilogueINS1F_23Sm100TmaWarpSpecializedILi4ELi2ELi32ELb1ELb0EEEJNS5_IJNSA_ILi64EEESG_SH_EEENS5_IJNST_IS1K_SC_EENST_INS5_IJSH_SB_EEENS5_IJSC_SF_EEEEEEEESJ_SK_SJ_SK_NS1F_6fusion15FusionCallbacksIS1J_NS1R_17LinearCombinationISJ_fSJ_fLNS_15FloatRoundStyleE2EEES1L_S1Q_JEEENS4_5SM1004TMEM4LOAD26SM100_TMEM_LOAD_32dp32b32xENS4_13SM90_TMA_LOADES1B_NS4_39AutoVectorizingCopyWithAssumedAlignmentILi128EEENS4_14SM90_TMA_STOREES1B_S23_S23_EEEvvEEEEvNT_6ParamsE --------------------------
	.section	.nv.constant0._ZN7cutlass13device_kernelINS_4gemm6kernel13GemmUniversalIN4cute5tupleIJiiiiEEENS1_10collective13CollectiveMmaINS1_35MainloopSm100TmaUmmaWarpSpecializedILi4ELi2ELi4ENS5_IJNS4_1CILi2EEESB_NSA_ILi1EEEEEEEENS5_IJNSA_ILi128EEENSA_ILi256EEENSA_ILi32EEEEEENS_6half_tENS5_IJlSC_lEEESJ_SK_NS4_8TiledMMAINS4_8MMA_AtomIJNS4_26SM100_MMA_F16BF16_2x1SM_SSISJ_SJ_fLi128ELi256ELNS4_4UMMA5MajorE0ELSP_0ELNSO_7ScaleInE0ELSQ_0EEEEEENS4_6LayoutINS5_IJSC_SC_SC_EEENS5_IJNSA_ILi0EEESV_SV_EEEEENS5_IJNS4_10UnderscoreESY_SY_EEEEENS4_28SM100_TMA_2SM_LOAD_MULTICASTENS4_14ComposedLayoutINS4_7SwizzleILi2ELi4ELi3EEENS4_18smem_ptr_flag_bitsILi16EEENST_INS5_IJNSA_ILi8EEESH_EEENS5_IJSH_SC_EEEEEEEvNS4_8identityENS4_18SM100_TMA_2SM_LOADES1B_vS1C_EENS_8epilogue10collective18CollectiveEpilogueINS1F_23Sm100TmaWarpSpecializedILi4ELi2ELi32ELb1ELb0EEEJNS5_IJNSA_ILi64EEESG_SH_EEENS5_IJNST_IS1K_SC_EENST_INS5_IJSH_SB_EEENS5_IJSC_SF_EEEEEEEESJ_SK_SJ_SK_NS1F_6fusion15FusionCallbacksIS1J_NS1R_17LinearCombinationISJ_fSJ_fLNS_15FloatRoundStyleE2EEES1L_S1Q_JEEENS4_5SM1004TMEM4LOAD26SM100_TMEM_LOAD_32dp32b32xENS4_13SM90_TMA_LOADES1B_NS4_39AutoVectorizingCopyWithAssumedAlignmentILi128EEENS4_14SM90_TMA_STOREES1B_S23_S23_EEEvvEEEEvNT_6ParamsE,"a",@progbits
	.sectionflags	@""
	.align	4
.nv.constant0._ZN7cutlass13device_kernelINS_4gemm6kernel13GemmUniversalIN4cute5tupleIJiiiiEEENS1_10collective13CollectiveMmaINS1_35MainloopSm100TmaUmmaWarpSpecializedILi4ELi2ELi4ENS5_IJNS4_1CILi2EEESB_NSA_ILi1EEEEEEEENS5_IJNSA_ILi128EEENSA_ILi256EEENSA_ILi32EEEEEENS_6half_tENS5_IJlSC_lEEESJ_SK_NS4_8TiledMMAINS4_8MMA_AtomIJNS4_26SM100_MMA_F16BF16_2x1SM_SSISJ_SJ_fLi128ELi256ELNS4_4UMMA5MajorE0ELSP_0ELNSO_7ScaleInE0ELSQ_0EEEEEENS4_6LayoutINS5_IJSC_SC_SC_EEENS5_IJNSA_ILi0EEESV_SV_EEEEENS5_IJNS4_10UnderscoreESY_SY_EEEEENS4_28SM100_TMA_2SM_LOAD_MULTICASTENS4_14ComposedLayoutINS4_7SwizzleILi2ELi4ELi3EEENS4_18smem_ptr_flag_bitsILi16EEENST_INS5_IJNSA_ILi8EEESH_EEENS5_IJSH_SC_EEEEEEEvNS4_8identityENS4_18SM100_TMA_2SM_LOADES1B_vS1C_EENS_8epilogue10collective18CollectiveEpilogueINS1F_23Sm100TmaWarpSpecializedILi4ELi2ELi32ELb1ELb0EEEJNS5_IJNSA_ILi64EEESG_SH_EEENS5_IJNST_IS1K_SC_EENST_INS5_IJSH_SB_EEENS5_IJSC_SF_EEEEEEEESJ_SK_SJ_SK_NS1F_6fusion15FusionCallbacksIS1J_NS1R_17LinearCombinationISJ_fSJ_fLNS_15FloatRoundStyleE2EEES1L_S1Q_JEEENS4_5SM1004TMEM4LOAD26SM100_TMEM_LOAD_32dp32b32xENS4_13SM90_TMA_LOADES1B_NS4_39AutoVectorizingCopyWithAssumedAlignmentILi128EEENS4_14SM90_TMA_STOREES1B_S23_S23_EEEvvEEEEvNT_6ParamsE:
	.zero		2944


//--------------------- SYMBOLS --------------------------

	.type		.nv.reservedSmem.offset0,@object
	.size		.nv.reservedSmem.offset0,0x4
	.type		.nv.reservedSmem.cap,@object
	.size		.nv.reservedSmem.cap,0x4
	.type		__assertfail,@function
